//
// Generated by NVIDIA NVVM Compiler
//
// Compiler Build ID: CL-36424714
// Cuda compilation tools, release 13.0, V13.0.88
// Based on NVVM 20.0.0
//

.version 9.0
.target sm_100
.address_size 64

	// .globl	_Z4getqP4nest
.func  (.param .align 16 .b8 func_retval0[16]) __internal_trig_reduction_slowpathd
(
	.param .b64 __internal_trig_reduction_slowpathd_param_0
)
;
.global .align 4 .f32 gpu_sigma;
.global .align 4 .f32 gpu_gar0;
.global .align 4 .b8 __cudart_i2opi_f[24] = {65, 144, 67, 60, 153, 149, 98, 219, 192, 221, 52, 245, 209, 87, 39, 252, 41, 21, 68, 78, 110, 131, 249, 162};
.global .align 8 .b8 __cudart_i2opi_d[144] = {8, 93, 141, 31, 177, 95, 251, 107, 234, 146, 82, 138, 247, 57, 7, 61, 123, 241, 229, 235, 199, 186, 39, 117, 45, 234, 95, 158, 102, 63, 70, 79, 183, 9, 203, 39, 207, 126, 54, 109, 31, 109, 10, 90, 139, 17, 47, 239, 15, 152, 5, 222, 255, 151, 248, 31, 59, 40, 249, 189, 139, 95, 132, 156, 244, 57, 83, 131, 57, 214, 145, 57, 65, 126, 95, 180, 38, 112, 156, 233, 132, 68, 187, 46, 245, 53, 130, 232, 62, 167, 41, 177, 28, 235, 29, 254, 28, 146, 209, 9, 234, 46, 73, 6, 224, 210, 77, 66, 58, 110, 36, 183, 97, 197, 187, 222, 171, 99, 81, 254, 65, 144, 67, 60, 153, 149, 98, 219, 192, 221, 52, 245, 209, 87, 39, 252, 41, 21, 68, 78, 110, 131, 249, 162};
.global .align 16 .b8 __cudart_sin_cos_coeffs[128] = {70, 210, 176, 44, 241, 229, 90, 190, 146, 227, 172, 105, 227, 29, 199, 62, 161, 98, 219, 25, 160, 1, 42, 191, 24, 8, 17, 17, 17, 17, 129, 63, 84, 85, 85, 85, 85, 85, 197, 191, 0, 0, 0, 0, 0, 0, 0, 0, 0, 0, 0, 0, 0, 0, 0, 0, 100, 129, 253, 32, 131, 255, 168, 189, 40, 133, 239, 193, 167, 238, 33, 62, 217, 230, 6, 142, 79, 126, 146, 190, 233, 188, 221, 25, 160, 1, 250, 62, 71, 93, 193, 22, 108, 193, 86, 191, 81, 85, 85, 85, 85, 85, 165, 63, 0, 0, 0, 0, 0, 0, 224, 191, 0, 0, 0, 0, 0, 0, 240, 63};

.visible .entry _Z4getqP4nest(
	.param .u64 .ptr .align 1 _Z4getqP4nest_param_0
)
{
	.local .align 8 .b8 	__local_depot0[72];
	.reg .b64 	%SP;
	.reg .b64 	%SPL;
	.reg .pred 	%p<236>;
	.reg .b16 	%rs<13>;
	.reg .b32 	%r<865>;
	.reg .b32 	%f<1430>;
	.reg .b64 	%rd<315>;
	.reg .b64 	%fd<167>;

	mov.u64 	%SPL, __local_depot0;
	ld.param.u64 	%rd47, [_Z4getqP4nest_param_0];
	cvta.to.global.u64 	%rd48, %rd47;
	add.u64 	%rd1, %SPL, 32;
	add.u64 	%rd2, %SPL, 32;
	add.u64 	%rd3, %SPL, 0;
	add.u64 	%rd4, %SPL, 0;
	add.u64 	%rd5, %SPL, 32;
	mov.u32 	%r225, %tid.x;
	mul.wide.u32 	%rd54, %r225, 24;
	add.s64 	%rd6, %rd48, %rd54;
	ld.global.u32 	%r812, [%rd6+12];
	setp.eq.s32 	%p1, %r812, 0;
	mov.f32 	%f1394, 0f3F800000;
	mov.f32 	%f1393, 0f00000000;
	@%p1 bra 	$L__BB0_16;
	ld.global.u64 	%rd7, [%rd6];
	mov.b32 	%r781, 0;
	mov.f32 	%f1393, 0f00000000;
	mov.f32 	%f1394, 0f3F800000;
$L__BB0_2:
	mov.u32 	%r2, %r781;
	mul.wide.u32 	%rd55, %r2, 4;
	add.s64 	%rd56, %rd7, %rd55;
	ld.f32 	%f195, [%rd56];
	add.f32 	%f3, %f195, 0fC2C80000;
	fma.rn.f32 	%f1393, %f3, %f3, %f1393;
	add.s32 	%r781, %r2, 1;
	cvt.rn.f32.u32 	%f5, %r781;
	abs.f32 	%f6, %f5;
	setp.eq.s32 	%p2, %r2, 0;
	mov.f32 	%f1391, 0f3F800000;
	@%p2 bra 	$L__BB0_7;
	setp.num.f32 	%p3, %f6, %f6;
	@%p3 bra 	$L__BB0_5;
	mov.f32 	%f250, 0f3F000000;
	add.rn.f32 	%f1391, %f5, %f250;
	bra.uni 	$L__BB0_7;
$L__BB0_5:
	setp.lt.f32 	%p4, %f6, 0f00800000;
	mul.f32 	%f196, %f6, 0f4B800000;
	selp.f32 	%f197, %f196, %f6, %p4;
	mov.b32 	%r227, %f197;
	add.s32 	%r228, %r227, -1060439283;
	and.b32  	%r229, %r228, -8388608;
	sub.s32 	%r230, %r227, %r229;
	mov.b32 	%f198, %r230;
	cvt.rn.f32.s32 	%f199, %r229;
	selp.f32 	%f200, 0fC1C00000, 0f00000000, %p4;
	fma.rn.f32 	%f201, %f199, 0f34000000, %f200;
	add.f32 	%f202, %f198, 0fBF800000;
	add.f32 	%f203, %f198, 0f3F800000;
	rcp.approx.ftz.f32 	%f204, %f203;
	add.f32 	%f205, %f202, %f202;
	mul.f32 	%f206, %f205, %f204;
	mul.f32 	%f207, %f206, %f206;
	neg.f32 	%f208, %f206;
	sub.f32 	%f209, %f202, %f206;
	add.f32 	%f210, %f209, %f209;
	fma.rn.f32 	%f211, %f208, %f202, %f210;
	mul.rn.f32 	%f212, %f204, %f211;
	fma.rn.f32 	%f213, %f207, 0f3A2C32E4, 0f3B52E7DB;
	fma.rn.f32 	%f214, %f213, %f207, 0f3C93BB73;
	fma.rn.f32 	%f215, %f214, %f207, 0f3DF6384F;
	mul.rn.f32 	%f216, %f215, %f207;
	fma.rn.f32 	%f217, %f206, 0f3FB8AA3B, %f201;
	mul.f32 	%f218, %f216, 0f40400000;
	sub.f32 	%f219, %f201, %f217;
	fma.rn.f32 	%f220, %f206, 0f3FB8AA3B, %f219;
	fma.rn.f32 	%f221, %f212, 0f3FB8AA3B, %f220;
	fma.rn.f32 	%f222, %f206, 0f32A55E34, %f221;
	fma.rn.f32 	%f223, %f218, %f212, %f222;
	fma.rn.f32 	%f224, %f216, %f206, %f223;
	add.rn.f32 	%f225, %f217, %f224;
	mov.f32 	%f226, 0f3F000000;
	mul.rn.f32 	%f227, %f225, %f226;
	cvt.rni.f32.f32 	%f228, %f227;
	sub.f32 	%f229, %f227, %f228;
	neg.f32 	%f230, %f227;
	fma.rn.f32 	%f231, %f225, 0f3F000000, %f230;
	neg.f32 	%f232, %f217;
	add.rn.f32 	%f233, %f225, %f232;
	neg.f32 	%f234, %f233;
	add.rn.f32 	%f235, %f224, %f234;
	fma.rn.f32 	%f236, %f235, 0f3F000000, %f231;
	add.f32 	%f237, %f229, %f236;
	setp.gt.f32 	%p5, %f228, 0f00000000;
	selp.b32 	%r231, 0, -2097152000, %p5;
	setp.neu.f32 	%p6, %f6, 0f7F800000;
	setp.lt.f32 	%p7, %f227, 0f00000000;
	selp.f32 	%f238, 0f00000000, 0f7F800000, %p7;
	abs.f32 	%f239, %f227;
	setp.gt.f32 	%p8, %f239, 0f43180000;
	cvt.rzi.s32.f32 	%r232, %f228;
	shl.b32 	%r233, %r232, 23;
	sub.s32 	%r234, %r233, %r231;
	mov.b32 	%f240, %r234;
	add.s32 	%r235, %r231, 2130706432;
	mov.b32 	%f241, %r235;
	fma.rn.f32 	%f242, %f237, 0f391FCB8E, 0f3AAF85ED;
	fma.rn.f32 	%f243, %f242, %f237, 0f3C1D9856;
	fma.rn.f32 	%f244, %f243, %f237, 0f3D6357BB;
	fma.rn.f32 	%f245, %f244, %f237, 0f3E75FDEC;
	fma.rn.f32 	%f246, %f245, %f237, 0f3F317218;
	fma.rn.f32 	%f247, %f246, %f237, 0f3F800000;
	mul.f32 	%f248, %f247, %f241;
	mul.f32 	%f249, %f248, %f240;
	selp.f32 	%f1391, %f238, %f249, %p8;
	@%p6 bra 	$L__BB0_7;
	add.f32 	%f1391, %f5, %f5;
$L__BB0_7:
	div.rn.f32 	%f11, %f3, %f1391;
	mul.f32 	%f251, %f11, 0f3F22F983;
	cvt.rni.s32.f32 	%r785, %f251;
	cvt.rn.f32.s32 	%f252, %r785;
	fma.rn.f32 	%f253, %f252, 0fBFC90FDA, %f11;
	fma.rn.f32 	%f254, %f252, 0fB3A22168, %f253;
	fma.rn.f32 	%f1392, %f252, 0fA7C234C5, %f254;
	abs.f32 	%f13, %f11;
	setp.ltu.f32 	%p9, %f13, 0f47CE4780;
	@%p9 bra 	$L__BB0_15;
	setp.neu.f32 	%p10, %f13, 0f7F800000;
	@%p10 bra 	$L__BB0_10;
	mov.f32 	%f257, 0f00000000;
	mul.rn.f32 	%f1392, %f11, %f257;
	mov.b32 	%r785, 0;
	bra.uni 	$L__BB0_15;
$L__BB0_10:
	mov.b32 	%r5, %f11;
	shl.b32 	%r237, %r5, 8;
	or.b32  	%r6, %r237, -2147483648;
	mov.b64 	%rd300, 0;
	mov.b32 	%r782, 0;
$L__BB0_11:
	.pragma "nounroll";
	mul.wide.u32 	%rd58, %r782, 4;
	mov.u64 	%rd59, __cudart_i2opi_f;
	add.s64 	%rd60, %rd59, %rd58;
	ld.global.nc.u32 	%r238, [%rd60];
	mad.wide.u32 	%rd61, %r238, %r6, %rd300;
	shr.u64 	%rd300, %rd61, 32;
	add.s64 	%rd62, %rd3, %rd58;
	st.local.u32 	[%rd62], %rd61;
	add.s32 	%r782, %r782, 1;
	setp.ne.s32 	%p11, %r782, 6;
	@%p11 bra 	$L__BB0_11;
	shr.u32 	%r239, %r5, 23;
	st.local.u32 	[%rd3+24], %rd300;
	and.b32  	%r9, %r239, 31;
	and.b32  	%r240, %r239, 224;
	add.s32 	%r241, %r240, -128;
	shr.u32 	%r242, %r241, 5;
	mul.wide.u32 	%rd63, %r242, 4;
	sub.s64 	%rd10, %rd3, %rd63;
	ld.local.u32 	%r783, [%rd10+24];
	ld.local.u32 	%r784, [%rd10+20];
	setp.eq.s32 	%p12, %r9, 0;
	@%p12 bra 	$L__BB0_14;
	shf.l.wrap.b32 	%r783, %r784, %r783, %r9;
	ld.local.u32 	%r243, [%rd10+16];
	shf.l.wrap.b32 	%r784, %r243, %r784, %r9;
$L__BB0_14:
	shr.u32 	%r244, %r783, 30;
	shf.l.wrap.b32 	%r245, %r784, %r783, 2;
	shl.b32 	%r246, %r784, 2;
	shr.u32 	%r247, %r245, 31;
	add.s32 	%r248, %r247, %r244;
	neg.s32 	%r249, %r248;
	setp.lt.s32 	%p13, %r5, 0;
	selp.b32 	%r785, %r249, %r248, %p13;
	xor.b32  	%r250, %r245, %r5;
	shr.s32 	%r251, %r245, 31;
	xor.b32  	%r252, %r251, %r245;
	xor.b32  	%r253, %r251, %r246;
	cvt.u64.u32 	%rd64, %r252;
	shl.b64 	%rd65, %rd64, 32;
	cvt.u64.u32 	%rd66, %r253;
	or.b64  	%rd67, %rd65, %rd66;
	cvt.rn.f64.s64 	%fd17, %rd67;
	mul.f64 	%fd18, %fd17, 0d3BF921FB54442D19;
	cvt.rn.f32.f64 	%f255, %fd18;
	neg.f32 	%f256, %f255;
	setp.lt.s32 	%p14, %r250, 0;
	selp.f32 	%f1392, %f256, %f255, %p14;
$L__BB0_15:
	add.s32 	%r255, %r785, 1;
	mul.rn.f32 	%f258, %f1392, %f1392;
	and.b32  	%r256, %r785, 1;
	setp.eq.b32 	%p15, %r256, 1;
	selp.f32 	%f259, %f1392, 0f3F800000, %p15;
	fma.rn.f32 	%f260, %f258, %f259, 0f00000000;
	fma.rn.f32 	%f261, %f258, 0f37CBAC00, 0fBAB607ED;
	selp.f32 	%f262, 0fB94D4153, %f261, %p15;
	selp.f32 	%f263, 0f3C0885E4, 0f3D2AAABB, %p15;
	fma.rn.f32 	%f264, %f262, %f258, %f263;
	selp.f32 	%f265, 0fBE2AAAA8, 0fBEFFFFFF, %p15;
	fma.rn.f32 	%f266, %f264, %f258, %f265;
	fma.rn.f32 	%f267, %f266, %f260, %f259;
	and.b32  	%r257, %r255, 2;
	setp.eq.s32 	%p16, %r257, 0;
	mov.f32 	%f268, 0f00000000;
	sub.f32 	%f269, %f268, %f267;
	selp.f32 	%f270, %f267, %f269, %p16;
	mul.f32 	%f1394, %f1394, %f270;
	setp.ne.s32 	%p17, %r781, %r812;
	@%p17 bra 	$L__BB0_2;
$L__BB0_16:
	div.rn.f32 	%f271, %f1393, 0f457A0000;
	sub.f32 	%f272, %f271, %f1394;
	add.f32 	%f273, %f272, 0f3F800000;
	cvt.f64.f32 	%fd19, %f273;
	add.f64 	%fd20, %fd19, 0d3EE4F8B588E368F1;
	rcp.rn.f64 	%fd21, %fd20;
	cvt.rn.f32.f64 	%f1412, %fd21;
	st.global.f32 	[%rd6+8], %f1412;
	mov.f64 	%fd22, 0d3FE921FB54076177;
	mul.rn.f64 	%fd23, %fd22, %fd22;
	fma.rn.f64 	%fd24, %fd23, 0dBDA8FF8320FD8164, 0d3E21EEA7C1EF8528;
	fma.rn.f64 	%fd25, %fd24, %fd23, 0dBE927E4F8E06E6D9;
	fma.rn.f64 	%fd26, %fd25, %fd23, 0d3EFA01A019DDBCE9;
	fma.rn.f64 	%fd27, %fd26, %fd23, 0dBF56C16C16C15D47;
	fma.rn.f64 	%fd28, %fd27, %fd23, 0d3FA5555555555551;
	fma.rn.f64 	%fd29, %fd28, %fd23, 0dBFE0000000000000;
	fma.rn.f64 	%fd1, %fd29, %fd23, 0d3FF0000000000000;
	mov.f32 	%f274, 0f00000000;
	mov.f32 	%f275, 0f3F000000;
	mul.rn.f32 	%f276, %f275, %f274;
	mov.f32 	%f277, 0f3DF6384F;
	mul.rn.f32 	%f278, %f277, %f274;
	fma.rn.f32 	%f279, %f276, 0f3FB8AA3B, 0f00000000;
	add.f32 	%f280, %f279, 0f00000000;
	mul.f32 	%f281, %f278, 0f40400000;
	fma.rn.f32 	%f282, %f281, %f276, %f280;
	fma.rn.f32 	%f283, %f278, 0f00000000, %f282;
	mov.f32 	%f284, 0f3F800000;
	add.rn.f32 	%f285, %f284, %f283;
	mov.f32 	%f286, 0fBF800000;
	add.rn.f32 	%f287, %f285, %f286;
	neg.f32 	%f288, %f287;
	add.rn.f32 	%f289, %f283, %f288;
	mul.rn.f32 	%f290, %f285, %f275;
	neg.f32 	%f291, %f290;
	fma.rn.f32 	%f292, %f285, 0f3F000000, %f291;
	fma.rn.f32 	%f293, %f289, 0f3F000000, %f292;
	cvt.rni.f32.f32 	%f294, %f290;
	sub.f32 	%f295, %f290, %f294;
	add.f32 	%f296, %f295, %f293;
	fma.rn.f32 	%f297, %f296, 0f391FCB8E, 0f3AAF85ED;
	fma.rn.f32 	%f298, %f297, %f296, 0f3C1D9856;
	fma.rn.f32 	%f299, %f298, %f296, 0f3D6357BB;
	fma.rn.f32 	%f300, %f299, %f296, 0f3E75FDEC;
	fma.rn.f32 	%f301, %f300, %f296, 0f3F317218;
	fma.rn.f32 	%f302, %f301, %f296, 0f3F800000;
	cvt.rzi.s32.f32 	%r259, %f294;
	setp.gt.f32 	%p18, %f294, 0f00000000;
	selp.b32 	%r260, 0, -2097152000, %p18;
	add.s32 	%r261, %r260, 2130706432;
	mov.b32 	%f303, %r261;
	mul.f32 	%f304, %f302, %f303;
	shl.b32 	%r262, %r259, 23;
	sub.s32 	%r263, %r262, %r260;
	mov.b32 	%f305, %r263;
	mul.f32 	%f306, %f304, %f305;
	abs.f32 	%f307, %f290;
	setp.gt.f32 	%p19, %f307, 0f43180000;
	setp.lt.f32 	%p20, %f290, 0f00000000;
	selp.f32 	%f308, 0f00000000, 0f7F800000, %p20;
	selp.f32 	%f21, %f308, %f306, %p19;
	mov.f32 	%f309, 0f32C00000;
	mov.f32 	%f310, 0f3F124925;
	mul.rn.f32 	%f311, %f310, %f309;
	mov.f32 	%f312, 0f3DA72F06;
	mov.f32 	%f313, 0f3DF94791;
	mul.rn.f32 	%f314, %f313, %f312;
	fma.rn.f32 	%f315, %f311, 0f3FB8AA3B, 0fB3616D87;
	fma.rn.f32 	%f316, 0fBE924925, 0f32A55E34, %f315;
	mul.f32 	%f317, %f314, 0f40400000;
	fma.rn.f32 	%f318, %f317, %f311, %f316;
	fma.rn.f32 	%f319, %f314, 0fBE924925, %f318;
	mov.f32 	%f320, 0f3FCB3D14;
	add.rn.f32 	%f321, %f320, %f319;
	mov.f32 	%f322, 0fBFCB3D14;
	add.rn.f32 	%f323, %f321, %f322;
	neg.f32 	%f324, %f323;
	add.rn.f32 	%f325, %f319, %f324;
	mul.rn.f32 	%f326, %f321, %f275;
	neg.f32 	%f327, %f326;
	fma.rn.f32 	%f328, %f321, 0f3F000000, %f327;
	fma.rn.f32 	%f329, %f325, 0f3F000000, %f328;
	cvt.rni.f32.f32 	%f330, %f326;
	sub.f32 	%f331, %f326, %f330;
	add.f32 	%f332, %f331, %f329;
	fma.rn.f32 	%f333, %f332, 0f391FCB8E, 0f3AAF85ED;
	fma.rn.f32 	%f334, %f333, %f332, 0f3C1D9856;
	fma.rn.f32 	%f335, %f334, %f332, 0f3D6357BB;
	fma.rn.f32 	%f336, %f335, %f332, 0f3E75FDEC;
	fma.rn.f32 	%f337, %f336, %f332, 0f3F317218;
	fma.rn.f32 	%f338, %f337, %f332, 0f3F800000;
	cvt.rzi.s32.f32 	%r264, %f330;
	setp.gt.f32 	%p21, %f330, 0f00000000;
	selp.b32 	%r265, 0, -2097152000, %p21;
	add.s32 	%r266, %r265, 2130706432;
	mov.b32 	%f339, %r266;
	mul.f32 	%f340, %f338, %f339;
	shl.b32 	%r267, %r264, 23;
	sub.s32 	%r268, %r267, %r265;
	mov.b32 	%f341, %r268;
	mul.f32 	%f342, %f340, %f341;
	abs.f32 	%f343, %f326;
	setp.gt.f32 	%p22, %f343, 0f43180000;
	setp.lt.f32 	%p23, %f326, 0f00000000;
	selp.f32 	%f344, 0f00000000, 0f7F800000, %p23;
	selp.f32 	%f22, %f344, %f342, %p22;
	mov.f32 	%f345, 0f40000000;
	add.rn.f32 	%f346, %f345, %f283;
	mov.f32 	%f347, 0fC0000000;
	add.rn.f32 	%f348, %f346, %f347;
	neg.f32 	%f349, %f348;
	add.rn.f32 	%f350, %f283, %f349;
	mul.rn.f32 	%f351, %f346, %f275;
	neg.f32 	%f352, %f351;
	fma.rn.f32 	%f353, %f346, 0f3F000000, %f352;
	fma.rn.f32 	%f354, %f350, 0f3F000000, %f353;
	cvt.rni.f32.f32 	%f355, %f351;
	sub.f32 	%f356, %f351, %f355;
	add.f32 	%f357, %f356, %f354;
	fma.rn.f32 	%f358, %f357, 0f391FCB8E, 0f3AAF85ED;
	fma.rn.f32 	%f359, %f358, %f357, 0f3C1D9856;
	fma.rn.f32 	%f360, %f359, %f357, 0f3D6357BB;
	fma.rn.f32 	%f361, %f360, %f357, 0f3E75FDEC;
	fma.rn.f32 	%f362, %f361, %f357, 0f3F317218;
	fma.rn.f32 	%f363, %f362, %f357, 0f3F800000;
	cvt.rzi.s32.f32 	%r269, %f355;
	setp.gt.f32 	%p24, %f355, 0f00000000;
	selp.b32 	%r270, 0, -2097152000, %p24;
	add.s32 	%r271, %r270, 2130706432;
	mov.b32 	%f364, %r271;
	mul.f32 	%f365, %f363, %f364;
	shl.b32 	%r272, %r269, 23;
	sub.s32 	%r273, %r272, %r270;
	mov.b32 	%f366, %r273;
	mul.f32 	%f367, %f365, %f366;
	abs.f32 	%f368, %f351;
	setp.gt.f32 	%p25, %f368, 0f43180000;
	setp.lt.f32 	%p26, %f351, 0f00000000;
	selp.f32 	%f369, 0f00000000, 0f7F800000, %p26;
	selp.f32 	%f23, %f369, %f367, %p25;
	mov.f32 	%f370, 0fB1800000;
	mov.f32 	%f371, 0f3EE38E39;
	mul.rn.f32 	%f372, %f371, %f370;
	mov.f32 	%f373, 0f3D4A4588;
	mov.f32 	%f374, 0f3DF80F5F;
	mul.rn.f32 	%f375, %f374, %f373;
	fma.rn.f32 	%f376, %f372, 0f3FB8AA3B, 0f336DD092;
	fma.rn.f32 	%f377, 0f3E638E39, 0f32A55E34, %f376;
	mul.f32 	%f378, %f375, 0f40400000;
	fma.rn.f32 	%f379, %f378, %f372, %f377;
	fma.rn.f32 	%f380, %f375, 0f3E638E39, %f379;
	mov.f32 	%f381, 0f401484B1;
	add.rn.f32 	%f382, %f381, %f380;
	mov.f32 	%f383, 0fC01484B1;
	add.rn.f32 	%f384, %f382, %f383;
	neg.f32 	%f385, %f384;
	add.rn.f32 	%f386, %f380, %f385;
	mul.rn.f32 	%f387, %f382, %f275;
	neg.f32 	%f388, %f387;
	fma.rn.f32 	%f389, %f382, 0f3F000000, %f388;
	fma.rn.f32 	%f390, %f386, 0f3F000000, %f389;
	cvt.rni.f32.f32 	%f391, %f387;
	sub.f32 	%f392, %f387, %f391;
	add.f32 	%f393, %f392, %f390;
	fma.rn.f32 	%f394, %f393, 0f391FCB8E, 0f3AAF85ED;
	fma.rn.f32 	%f395, %f394, %f393, 0f3C1D9856;
	fma.rn.f32 	%f396, %f395, %f393, 0f3D6357BB;
	fma.rn.f32 	%f397, %f396, %f393, 0f3E75FDEC;
	fma.rn.f32 	%f398, %f397, %f393, 0f3F317218;
	fma.rn.f32 	%f399, %f398, %f393, 0f3F800000;
	cvt.rzi.s32.f32 	%r274, %f391;
	setp.gt.f32 	%p27, %f391, 0f00000000;
	selp.b32 	%r275, 0, -2097152000, %p27;
	add.s32 	%r276, %r275, 2130706432;
	mov.b32 	%f400, %r276;
	mul.f32 	%f401, %f399, %f400;
	shl.b32 	%r277, %r274, 23;
	sub.s32 	%r278, %r277, %r275;
	mov.b32 	%f402, %r278;
	mul.f32 	%f403, %f401, %f402;
	abs.f32 	%f404, %f387;
	setp.gt.f32 	%p28, %f404, 0f43180000;
	setp.lt.f32 	%p29, %f387, 0f00000000;
	selp.f32 	%f405, 0f00000000, 0f7F800000, %p29;
	selp.f32 	%f24, %f405, %f403, %p28;
	mov.f32 	%f406, 0f40259E8A;
	add.rn.f32 	%f407, %f406, %f319;
	mov.f32 	%f408, 0fC0259E8A;
	add.rn.f32 	%f409, %f407, %f408;
	neg.f32 	%f410, %f409;
	add.rn.f32 	%f411, %f319, %f410;
	mul.rn.f32 	%f412, %f407, %f275;
	neg.f32 	%f413, %f412;
	fma.rn.f32 	%f414, %f407, 0f3F000000, %f413;
	fma.rn.f32 	%f415, %f411, 0f3F000000, %f414;
	cvt.rni.f32.f32 	%f416, %f412;
	sub.f32 	%f417, %f412, %f416;
	add.f32 	%f418, %f417, %f415;
	fma.rn.f32 	%f419, %f418, 0f391FCB8E, 0f3AAF85ED;
	fma.rn.f32 	%f420, %f419, %f418, 0f3C1D9856;
	fma.rn.f32 	%f421, %f420, %f418, 0f3D6357BB;
	fma.rn.f32 	%f422, %f421, %f418, 0f3E75FDEC;
	fma.rn.f32 	%f423, %f422, %f418, 0f3F317218;
	fma.rn.f32 	%f424, %f423, %f418, 0f3F800000;
	cvt.rzi.s32.f32 	%r279, %f416;
	setp.gt.f32 	%p30, %f416, 0f00000000;
	selp.b32 	%r280, 0, -2097152000, %p30;
	add.s32 	%r281, %r280, 2130706432;
	mov.b32 	%f425, %r281;
	mul.f32 	%f426, %f424, %f425;
	shl.b32 	%r282, %r279, 23;
	sub.s32 	%r283, %r282, %r280;
	mov.b32 	%f427, %r283;
	mul.f32 	%f428, %f426, %f427;
	abs.f32 	%f429, %f412;
	setp.gt.f32 	%p31, %f429, 0f43180000;
	setp.lt.f32 	%p32, %f412, 0f00000000;
	selp.f32 	%f430, 0f00000000, 0f7F800000, %p32;
	selp.f32 	%f25, %f430, %f428, %p31;
	mov.f32 	%f431, 0f32600000;
	mov.f32 	%f432, 0f3F088889;
	mul.rn.f32 	%f433, %f432, %f431;
	mov.f32 	%f434, 0f3C91A2B5;
	mov.f32 	%f435, 0f3DF6E0EE;
	mul.rn.f32 	%f436, %f435, %f434;
	fma.rn.f32 	%f437, %f433, 0f3FB8AA3B, 0f33D9639B;
	fma.rn.f32 	%f438, 0fBE088889, 0f32A55E34, %f437;
	mul.f32 	%f439, %f436, 0f40400000;
	fma.rn.f32 	%f440, %f439, %f433, %f438;
	fma.rn.f32 	%f441, %f436, 0fBE088889, %f440;
	mov.f32 	%f442, 0f4033B062;
	add.rn.f32 	%f443, %f442, %f441;
	mov.f32 	%f444, 0fC033B062;
	add.rn.f32 	%f445, %f443, %f444;
	neg.f32 	%f446, %f445;
	add.rn.f32 	%f447, %f441, %f446;
	mul.rn.f32 	%f448, %f443, %f275;
	neg.f32 	%f449, %f448;
	fma.rn.f32 	%f450, %f443, 0f3F000000, %f449;
	fma.rn.f32 	%f451, %f447, 0f3F000000, %f450;
	cvt.rni.f32.f32 	%f452, %f448;
	sub.f32 	%f453, %f448, %f452;
	add.f32 	%f454, %f453, %f451;
	fma.rn.f32 	%f455, %f454, 0f391FCB8E, 0f3AAF85ED;
	fma.rn.f32 	%f456, %f455, %f454, 0f3C1D9856;
	fma.rn.f32 	%f457, %f456, %f454, 0f3D6357BB;
	fma.rn.f32 	%f458, %f457, %f454, 0f3E75FDEC;
	fma.rn.f32 	%f459, %f458, %f454, 0f3F317218;
	fma.rn.f32 	%f460, %f459, %f454, 0f3F800000;
	cvt.rzi.s32.f32 	%r284, %f452;
	setp.gt.f32 	%p33, %f452, 0f00000000;
	selp.b32 	%r285, 0, -2097152000, %p33;
	add.s32 	%r286, %r285, 2130706432;
	mov.b32 	%f461, %r286;
	mul.f32 	%f462, %f460, %f461;
	shl.b32 	%r287, %r284, 23;
	sub.s32 	%r288, %r287, %r285;
	mov.b32 	%f463, %r288;
	mul.f32 	%f464, %f462, %f463;
	abs.f32 	%f465, %f448;
	setp.gt.f32 	%p34, %f465, 0f43180000;
	setp.lt.f32 	%p35, %f448, 0f00000000;
	selp.f32 	%f466, 0f00000000, 0f7F800000, %p35;
	selp.f32 	%f26, %f466, %f464, %p34;
	mov.f32 	%f467, 0f40400000;
	add.rn.f32 	%f468, %f467, %f283;
	mov.f32 	%f469, 0fC0400000;
	add.rn.f32 	%f470, %f468, %f469;
	neg.f32 	%f471, %f470;
	add.rn.f32 	%f472, %f283, %f471;
	mul.rn.f32 	%f473, %f468, %f275;
	neg.f32 	%f474, %f473;
	fma.rn.f32 	%f475, %f468, 0f3F000000, %f474;
	fma.rn.f32 	%f476, %f472, 0f3F000000, %f475;
	cvt.rni.f32.f32 	%f477, %f473;
	sub.f32 	%f478, %f473, %f477;
	add.f32 	%f479, %f478, %f476;
	fma.rn.f32 	%f480, %f479, 0f391FCB8E, 0f3AAF85ED;
	fma.rn.f32 	%f481, %f480, %f479, 0f3C1D9856;
	fma.rn.f32 	%f482, %f481, %f479, 0f3D6357BB;
	fma.rn.f32 	%f483, %f482, %f479, 0f3E75FDEC;
	fma.rn.f32 	%f484, %f483, %f479, 0f3F317218;
	fma.rn.f32 	%f485, %f484, %f479, 0f3F800000;
	cvt.rzi.s32.f32 	%r289, %f477;
	setp.gt.f32 	%p36, %f477, 0f00000000;
	selp.b32 	%r290, 0, -2097152000, %p36;
	add.s32 	%r291, %r290, 2130706432;
	mov.b32 	%f486, %r291;
	mul.f32 	%f487, %f485, %f486;
	shl.b32 	%r292, %r289, 23;
	sub.s32 	%r293, %r292, %r290;
	mov.b32 	%f488, %r293;
	mul.f32 	%f489, %f487, %f488;
	abs.f32 	%f490, %f473;
	setp.gt.f32 	%p37, %f490, 0f43180000;
	setp.lt.f32 	%p38, %f473, 0f00000000;
	selp.f32 	%f491, 0f00000000, 0f7F800000, %p38;
	selp.f32 	%f27, %f491, %f489, %p37;
	mov.f32 	%f492, 0fB0800000;
	mov.f32 	%f493, 0f3EF0F0F1;
	mul.rn.f32 	%f494, %f493, %f492;
	mov.f32 	%f495, 0f3C62C4A7;
	mov.f32 	%f496, 0f3DF6BB7F;
	mul.rn.f32 	%f497, %f496, %f495;
	fma.rn.f32 	%f498, %f494, 0f3FB8AA3B, 0f3397F231;
	fma.rn.f32 	%f499, 0f3DF0F0F1, 0f32A55E34, %f498;
	mul.f32 	%f500, %f497, 0f40400000;
	fma.rn.f32 	%f501, %f500, %f494, %f499;
	fma.rn.f32 	%f502, %f497, 0f3DF0F0F1, %f501;
	mov.f32 	%f503, 0f404ADCD6;
	add.rn.f32 	%f504, %f503, %f502;
	mov.f32 	%f505, 0fC04ADCD6;
	add.rn.f32 	%f506, %f504, %f505;
	neg.f32 	%f507, %f506;
	add.rn.f32 	%f508, %f502, %f507;
	mul.rn.f32 	%f509, %f504, %f275;
	neg.f32 	%f510, %f509;
	fma.rn.f32 	%f511, %f504, 0f3F000000, %f510;
	fma.rn.f32 	%f512, %f508, 0f3F000000, %f511;
	cvt.rni.f32.f32 	%f513, %f509;
	sub.f32 	%f514, %f509, %f513;
	add.f32 	%f515, %f514, %f512;
	fma.rn.f32 	%f516, %f515, 0f391FCB8E, 0f3AAF85ED;
	fma.rn.f32 	%f517, %f516, %f515, 0f3C1D9856;
	fma.rn.f32 	%f518, %f517, %f515, 0f3D6357BB;
	fma.rn.f32 	%f519, %f518, %f515, 0f3E75FDEC;
	fma.rn.f32 	%f520, %f519, %f515, 0f3F317218;
	fma.rn.f32 	%f521, %f520, %f515, 0f3F800000;
	cvt.rzi.s32.f32 	%r294, %f513;
	setp.gt.f32 	%p39, %f513, 0f00000000;
	selp.b32 	%r295, 0, -2097152000, %p39;
	add.s32 	%r296, %r295, 2130706432;
	mov.b32 	%f522, %r296;
	mul.f32 	%f523, %f521, %f522;
	shl.b32 	%r297, %r294, 23;
	sub.s32 	%r298, %r297, %r295;
	mov.b32 	%f524, %r298;
	mul.f32 	%f525, %f523, %f524;
	abs.f32 	%f526, %f509;
	setp.gt.f32 	%p40, %f526, 0f43180000;
	setp.lt.f32 	%p41, %f509, 0f00000000;
	selp.f32 	%f527, 0f00000000, 0f7F800000, %p41;
	selp.f32 	%f28, %f527, %f525, %p40;
	mov.f32 	%f528, 0f405484B1;
	add.rn.f32 	%f529, %f528, %f380;
	mov.f32 	%f530, 0fC05484B1;
	add.rn.f32 	%f531, %f529, %f530;
	neg.f32 	%f532, %f531;
	add.rn.f32 	%f533, %f380, %f532;
	mul.rn.f32 	%f534, %f529, %f275;
	neg.f32 	%f535, %f534;
	fma.rn.f32 	%f536, %f529, 0f3F000000, %f535;
	fma.rn.f32 	%f537, %f533, 0f3F000000, %f536;
	cvt.rni.f32.f32 	%f538, %f534;
	sub.f32 	%f539, %f534, %f538;
	add.f32 	%f540, %f539, %f537;
	fma.rn.f32 	%f541, %f540, 0f391FCB8E, 0f3AAF85ED;
	fma.rn.f32 	%f542, %f541, %f540, 0f3C1D9856;
	fma.rn.f32 	%f543, %f542, %f540, 0f3D6357BB;
	fma.rn.f32 	%f544, %f543, %f540, 0f3E75FDEC;
	fma.rn.f32 	%f545, %f544, %f540, 0f3F317218;
	fma.rn.f32 	%f546, %f545, %f540, 0f3F800000;
	cvt.rzi.s32.f32 	%r299, %f538;
	setp.gt.f32 	%p42, %f538, 0f00000000;
	selp.b32 	%r300, 0, -2097152000, %p42;
	add.s32 	%r301, %r300, 2130706432;
	mov.b32 	%f547, %r301;
	mul.f32 	%f548, %f546, %f547;
	shl.b32 	%r302, %r299, 23;
	sub.s32 	%r303, %r302, %r300;
	mov.b32 	%f549, %r303;
	mul.f32 	%f550, %f548, %f549;
	abs.f32 	%f551, %f534;
	setp.gt.f32 	%p43, %f551, 0f43180000;
	setp.lt.f32 	%p44, %f534, 0f00000000;
	selp.f32 	%f552, 0f00000000, 0f7F800000, %p44;
	selp.f32 	%f29, %f552, %f550, %p43;
	mov.b32 	%r790, 0;
	mov.u64 	%rd112, __cudart_i2opi_f;
	mov.u32 	%r813, %r812;
	mov.u32 	%r789, %r812;
$L__BB0_17:
	setp.eq.s32 	%p45, %r789, 0;
	mov.f32 	%f1405, 0f3F800000;
	mov.f32 	%f1404, 0f00000000;
	mov.b32 	%r815, 0;
	@%p45 bra 	$L__BB0_71;
	ld.param.u64 	%rd294, [_Z4getqP4nest_param_0];
	cvta.to.global.u64 	%rd69, %rd294;
	mov.u32 	%r306, %tid.x;
	mul.wide.u32 	%rd70, %r306, 24;
	add.s64 	%rd71, %rd69, %rd70;
	ld.global.u32 	%r791, [%rd71+16];
	mov.b32 	%r792, 0;
	mov.b64 	%rd301, 0;
$L__BB0_19:
	mov.f64 	%fd30, 0d0000000000000000;
	mov.f64 	%fd31, 0d7FF0000000000000;
	mul.rn.f64 	%fd164, %fd31, %fd30;
	ld.global.f32 	%f31, [gpu_sigma];
	mad.lo.s32 	%r308, %r791, 1103515245, 12345;
	shr.u32 	%r309, %r308, 16;
	and.b32  	%r310, %r309, 32767;
	cvt.rn.f32.u32 	%f32, %r310;
	mad.lo.s32 	%r27, %r791, -1029531031, -740551042;
	shr.u32 	%r311, %r27, 16;
	and.b32  	%r312, %r311, 32767;
	cvt.rn.f32.u32 	%f555, %r312;
	mul.f32 	%f556, %f555, 0f30000000;
	cvt.f64.f32 	%fd32, %f556;
	mul.f64 	%fd3, %fd32, 0d401921FB542FE938;
	setp.eq.f64 	%p46, %fd3, 0d7FF0000000000000;
	mov.b32 	%r794, 1;
	@%p46 bra 	$L__BB0_23;
	mul.f64 	%fd33, %fd3, 0d3FE45F306DC9C883;
	cvt.rni.s32.f64 	%r793, %fd33;
	cvt.rn.f64.s32 	%fd34, %r793;
	fma.rn.f64 	%fd35, %fd34, 0dBFF921FB54442D18, %fd3;
	fma.rn.f64 	%fd36, %fd34, 0dBC91A62633145C00, %fd35;
	fma.rn.f64 	%fd164, %fd34, 0dB97B839A252049C0, %fd36;
	setp.ltu.f64 	%p47, %fd3, 0d41E0000000000000;
	@%p47 bra 	$L__BB0_22;
	{ // callseq 0, 0
	.param .b64 param0;
	st.param.f64 	[param0], %fd3;
	.param .align 16 .b8 retval0[16];
	call.uni (retval0), 
	__internal_trig_reduction_slowpathd, 
	(
	param0
	);
	ld.param.f64 	%fd164, [retval0];
	ld.param.b32 	%r793, [retval0+8];
	} // callseq 0
$L__BB0_22:
	add.s32 	%r794, %r793, 1;
$L__BB0_23:
	mul.f32 	%f558, %f32, 0f30000000;
	shl.b32 	%r314, %r794, 6;
	cvt.u64.u32 	%rd72, %r314;
	and.b64  	%rd73, %rd72, 64;
	mov.u64 	%rd74, __cudart_sin_cos_coeffs;
	add.s64 	%rd75, %rd74, %rd73;
	mul.rn.f64 	%fd38, %fd164, %fd164;
	and.b32  	%r315, %r794, 1;
	setp.eq.b32 	%p48, %r315, 1;
	selp.f64 	%fd39, 0dBDA8FF8320FD8164, 0d3DE5DB65F9785EBA, %p48;
	ld.global.nc.v2.f64 	{%fd40, %fd41}, [%rd75];
	fma.rn.f64 	%fd42, %fd39, %fd38, %fd40;
	fma.rn.f64 	%fd43, %fd42, %fd38, %fd41;
	ld.global.nc.v2.f64 	{%fd44, %fd45}, [%rd75+16];
	fma.rn.f64 	%fd46, %fd43, %fd38, %fd44;
	fma.rn.f64 	%fd47, %fd46, %fd38, %fd45;
	ld.global.nc.v2.f64 	{%fd48, %fd49}, [%rd75+32];
	fma.rn.f64 	%fd50, %fd47, %fd38, %fd48;
	fma.rn.f64 	%fd51, %fd50, %fd38, %fd49;
	fma.rn.f64 	%fd52, %fd51, %fd164, %fd164;
	fma.rn.f64 	%fd53, %fd51, %fd38, 0d3FF0000000000000;
	selp.f64 	%fd54, %fd53, %fd52, %p48;
	and.b32  	%r316, %r794, 2;
	setp.eq.s32 	%p49, %r316, 0;
	mov.f64 	%fd55, 0d0000000000000000;
	sub.f64 	%fd56, %fd55, %fd54;
	selp.f64 	%fd8, %fd54, %fd56, %p49;
	setp.lt.f32 	%p50, %f558, 0f00800000;
	mul.f32 	%f559, %f558, 0f4B000000;
	selp.f32 	%f560, %f559, %f558, %p50;
	selp.f32 	%f561, 0fC1B80000, 0f00000000, %p50;
	mov.b32 	%r317, %f560;
	add.s32 	%r318, %r317, -1059760811;
	and.b32  	%r319, %r318, -8388608;
	sub.s32 	%r320, %r317, %r319;
	mov.b32 	%f562, %r320;
	cvt.rn.f32.s32 	%f563, %r319;
	fma.rn.f32 	%f564, %f563, 0f34000000, %f561;
	add.f32 	%f565, %f562, 0fBF800000;
	fma.rn.f32 	%f566, %f565, 0fBE055027, 0f3E1039F6;
	fma.rn.f32 	%f567, %f566, %f565, 0fBDF8CDCC;
	fma.rn.f32 	%f568, %f567, %f565, 0f3E0F2955;
	fma.rn.f32 	%f569, %f568, %f565, 0fBE2AD8B9;
	fma.rn.f32 	%f570, %f569, %f565, 0f3E4CED0B;
	fma.rn.f32 	%f571, %f570, %f565, 0fBE7FFF22;
	fma.rn.f32 	%f572, %f571, %f565, 0f3EAAAA78;
	fma.rn.f32 	%f573, %f572, %f565, 0fBF000000;
	mul.f32 	%f574, %f565, %f573;
	fma.rn.f32 	%f575, %f574, %f565, %f565;
	fma.rn.f32 	%f576, %f564, 0f3F317218, %f575;
	setp.gt.u32 	%p51, %r317, 2139095039;
	fma.rn.f32 	%f577, %f560, 0f7F800000, 0f7F800000;
	selp.f32 	%f578, %f577, %f576, %p51;
	setp.eq.f32 	%p52, %f560, 0f00000000;
	mul.f32 	%f579, %f578, 0fC0000000;
	selp.f32 	%f33, 0f7F800000, %f579, %p52;
	abs.f32 	%f34, %f33;
	setp.eq.f32 	%p53, %f33, 0f3F800000;
	mov.f32 	%f1396, 0f3F800000;
	@%p53 bra 	$L__BB0_30;
	setp.num.f32 	%p54, %f34, %f34;
	@%p54 bra 	$L__BB0_26;
	mov.f32 	%f637, 0f3F000000;
	add.rn.f32 	%f1396, %f33, %f637;
	bra.uni 	$L__BB0_30;
$L__BB0_26:
	setp.neu.f32 	%p55, %f33, 0f00000000;
	setp.neu.f32 	%p56, %f34, 0f7F800000;
	and.pred  	%p57, %p55, %p56;
	@%p57 bra 	$L__BB0_28;
	add.f32 	%f636, %f33, %f33;
	mov.b32 	%r330, %f636;
	and.b32  	%r331, %r330, 2147483647;
	mov.b32 	%f1396, %r331;
	bra.uni 	$L__BB0_30;
$L__BB0_28:
	setp.lt.f32 	%p58, %f34, 0f00800000;
	mul.f32 	%f581, %f34, 0f4B800000;
	selp.f32 	%f582, %f581, %f34, %p58;
	mov.b32 	%r321, %f582;
	add.s32 	%r322, %r321, -1060439283;
	and.b32  	%r323, %r322, -8388608;
	sub.s32 	%r324, %r321, %r323;
	mov.b32 	%f583, %r324;
	cvt.rn.f32.s32 	%f584, %r323;
	selp.f32 	%f585, 0fC1C00000, 0f00000000, %p58;
	fma.rn.f32 	%f586, %f584, 0f34000000, %f585;
	add.f32 	%f587, %f583, 0fBF800000;
	add.f32 	%f588, %f583, 0f3F800000;
	rcp.approx.ftz.f32 	%f589, %f588;
	add.f32 	%f590, %f587, %f587;
	mul.f32 	%f591, %f590, %f589;
	mul.f32 	%f592, %f591, %f591;
	neg.f32 	%f593, %f591;
	sub.f32 	%f594, %f587, %f591;
	add.f32 	%f595, %f594, %f594;
	fma.rn.f32 	%f596, %f593, %f587, %f595;
	mul.rn.f32 	%f597, %f589, %f596;
	fma.rn.f32 	%f598, %f592, 0f3A2C32E4, 0f3B52E7DB;
	fma.rn.f32 	%f599, %f598, %f592, 0f3C93BB73;
	fma.rn.f32 	%f600, %f599, %f592, 0f3DF6384F;
	mul.rn.f32 	%f601, %f600, %f592;
	fma.rn.f32 	%f602, %f591, 0f3FB8AA3B, %f586;
	mul.f32 	%f603, %f601, 0f40400000;
	sub.f32 	%f604, %f586, %f602;
	fma.rn.f32 	%f605, %f591, 0f3FB8AA3B, %f604;
	fma.rn.f32 	%f606, %f597, 0f3FB8AA3B, %f605;
	fma.rn.f32 	%f607, %f591, 0f32A55E34, %f606;
	fma.rn.f32 	%f608, %f603, %f597, %f607;
	fma.rn.f32 	%f609, %f601, %f591, %f608;
	add.rn.f32 	%f610, %f602, %f609;
	mov.f32 	%f611, 0f3F000000;
	mul.rn.f32 	%f612, %f610, %f611;
	cvt.rni.f32.f32 	%f613, %f612;
	sub.f32 	%f614, %f612, %f613;
	neg.f32 	%f615, %f612;
	fma.rn.f32 	%f616, %f610, 0f3F000000, %f615;
	neg.f32 	%f617, %f602;
	add.rn.f32 	%f618, %f610, %f617;
	neg.f32 	%f619, %f618;
	add.rn.f32 	%f620, %f609, %f619;
	fma.rn.f32 	%f621, %f620, 0f3F000000, %f616;
	add.f32 	%f622, %f614, %f621;
	setp.gt.f32 	%p59, %f613, 0f00000000;
	selp.b32 	%r325, 0, -2097152000, %p59;
	setp.geu.f32 	%p60, %f33, 0f00000000;
	setp.lt.f32 	%p61, %f612, 0f00000000;
	selp.f32 	%f623, 0f00000000, 0f7F800000, %p61;
	abs.f32 	%f624, %f612;
	setp.gt.f32 	%p62, %f624, 0f43180000;
	cvt.rzi.s32.f32 	%r326, %f613;
	shl.b32 	%r327, %r326, 23;
	sub.s32 	%r328, %r327, %r325;
	mov.b32 	%f625, %r328;
	add.s32 	%r329, %r325, 2130706432;
	mov.b32 	%f626, %r329;
	fma.rn.f32 	%f627, %f622, 0f391FCB8E, 0f3AAF85ED;
	fma.rn.f32 	%f628, %f627, %f622, 0f3C1D9856;
	fma.rn.f32 	%f629, %f628, %f622, 0f3D6357BB;
	fma.rn.f32 	%f630, %f629, %f622, 0f3E75FDEC;
	fma.rn.f32 	%f631, %f630, %f622, 0f3F317218;
	fma.rn.f32 	%f632, %f631, %f622, 0f3F800000;
	mul.f32 	%f633, %f632, %f626;
	mul.f32 	%f634, %f633, %f625;
	selp.f32 	%f1396, %f623, %f634, %p62;
	@%p60 bra 	$L__BB0_30;
	mov.f32 	%f1396, 0f7FFFFFFF;
$L__BB0_30:
	ld.param.u64 	%rd295, [_Z4getqP4nest_param_0];
	mov.f64 	%fd57, 0d0000000000000000;
	mov.f64 	%fd58, 0d7FF0000000000000;
	mul.rn.f64 	%fd166, %fd58, %fd57;
	cvt.f64.f32 	%fd59, %f1396;
	mul.f64 	%fd60, %fd8, %fd59;
	cvt.rn.f32.f64 	%f638, %fd60;
	mul.f32 	%f39, %f31, %f638;
	mad.lo.s32 	%r333, %r27, 1103515245, 12345;
	shr.u32 	%r334, %r333, 16;
	and.b32  	%r335, %r334, 32767;
	cvt.rn.f32.u32 	%f40, %r335;
	mad.lo.s32 	%r791, %r27, -1029531031, -740551042;
	cvta.to.global.u64 	%rd76, %rd295;
	mov.u32 	%r336, %tid.x;
	mul.wide.u32 	%rd77, %r336, 24;
	add.s64 	%rd78, %rd76, %rd77;
	st.global.u32 	[%rd78+16], %r791;
	shr.u32 	%r337, %r791, 16;
	and.b32  	%r338, %r337, 32767;
	cvt.rn.f32.u32 	%f639, %r338;
	mul.f32 	%f640, %f639, 0f30000000;
	cvt.f64.f32 	%fd61, %f640;
	mul.f64 	%fd10, %fd61, 0d401921FB542FE938;
	setp.eq.f64 	%p63, %fd10, 0d7FF0000000000000;
	mov.b32 	%r796, 1;
	@%p63 bra 	$L__BB0_34;
	mul.f64 	%fd62, %fd10, 0d3FE45F306DC9C883;
	cvt.rni.s32.f64 	%r795, %fd62;
	cvt.rn.f64.s32 	%fd63, %r795;
	fma.rn.f64 	%fd64, %fd63, 0dBFF921FB54442D18, %fd10;
	fma.rn.f64 	%fd65, %fd63, 0dBC91A62633145C00, %fd64;
	fma.rn.f64 	%fd166, %fd63, 0dB97B839A252049C0, %fd65;
	setp.ltu.f64 	%p64, %fd10, 0d41E0000000000000;
	@%p64 bra 	$L__BB0_33;
	{ // callseq 1, 0
	.param .b64 param0;
	st.param.f64 	[param0], %fd10;
	.param .align 16 .b8 retval0[16];
	call.uni (retval0), 
	__internal_trig_reduction_slowpathd, 
	(
	param0
	);
	ld.param.f64 	%fd166, [retval0];
	ld.param.b32 	%r795, [retval0+8];
	} // callseq 1
$L__BB0_33:
	add.s32 	%r796, %r795, 1;
$L__BB0_34:
	mul.f32 	%f642, %f40, 0f30000000;
	shl.b32 	%r340, %r796, 6;
	cvt.u64.u32 	%rd79, %r340;
	and.b64  	%rd80, %rd79, 64;
	mov.u64 	%rd81, __cudart_sin_cos_coeffs;
	add.s64 	%rd82, %rd81, %rd80;
	mul.rn.f64 	%fd67, %fd166, %fd166;
	and.b32  	%r341, %r796, 1;
	setp.eq.b32 	%p65, %r341, 1;
	selp.f64 	%fd68, 0dBDA8FF8320FD8164, 0d3DE5DB65F9785EBA, %p65;
	ld.global.nc.v2.f64 	{%fd69, %fd70}, [%rd82];
	fma.rn.f64 	%fd71, %fd68, %fd67, %fd69;
	fma.rn.f64 	%fd72, %fd71, %fd67, %fd70;
	ld.global.nc.v2.f64 	{%fd73, %fd74}, [%rd82+16];
	fma.rn.f64 	%fd75, %fd72, %fd67, %fd73;
	fma.rn.f64 	%fd76, %fd75, %fd67, %fd74;
	ld.global.nc.v2.f64 	{%fd77, %fd78}, [%rd82+32];
	fma.rn.f64 	%fd79, %fd76, %fd67, %fd77;
	fma.rn.f64 	%fd80, %fd79, %fd67, %fd78;
	fma.rn.f64 	%fd81, %fd80, %fd166, %fd166;
	fma.rn.f64 	%fd82, %fd80, %fd67, 0d3FF0000000000000;
	selp.f64 	%fd83, %fd82, %fd81, %p65;
	and.b32  	%r342, %r796, 2;
	setp.eq.s32 	%p66, %r342, 0;
	mov.f64 	%fd84, 0d0000000000000000;
	sub.f64 	%fd85, %fd84, %fd83;
	selp.f64 	%fd15, %fd83, %fd85, %p66;
	setp.lt.f32 	%p67, %f642, 0f00800000;
	mul.f32 	%f643, %f642, 0f4B000000;
	selp.f32 	%f644, %f643, %f642, %p67;
	selp.f32 	%f645, 0fC1B80000, 0f00000000, %p67;
	mov.b32 	%r343, %f644;
	add.s32 	%r344, %r343, -1059760811;
	and.b32  	%r345, %r344, -8388608;
	sub.s32 	%r346, %r343, %r345;
	mov.b32 	%f646, %r346;
	cvt.rn.f32.s32 	%f647, %r345;
	fma.rn.f32 	%f648, %f647, 0f34000000, %f645;
	add.f32 	%f649, %f646, 0fBF800000;
	fma.rn.f32 	%f650, %f649, 0fBE055027, 0f3E1039F6;
	fma.rn.f32 	%f651, %f650, %f649, 0fBDF8CDCC;
	fma.rn.f32 	%f652, %f651, %f649, 0f3E0F2955;
	fma.rn.f32 	%f653, %f652, %f649, 0fBE2AD8B9;
	fma.rn.f32 	%f654, %f653, %f649, 0f3E4CED0B;
	fma.rn.f32 	%f655, %f654, %f649, 0fBE7FFF22;
	fma.rn.f32 	%f656, %f655, %f649, 0f3EAAAA78;
	fma.rn.f32 	%f657, %f656, %f649, 0fBF000000;
	mul.f32 	%f658, %f649, %f657;
	fma.rn.f32 	%f659, %f658, %f649, %f649;
	fma.rn.f32 	%f660, %f648, 0f3F317218, %f659;
	setp.gt.u32 	%p68, %r343, 2139095039;
	fma.rn.f32 	%f661, %f644, 0f7F800000, 0f7F800000;
	selp.f32 	%f662, %f661, %f660, %p68;
	setp.eq.f32 	%p69, %f644, 0f00000000;
	mul.f32 	%f663, %f662, 0fC0000000;
	selp.f32 	%f41, 0f7F800000, %f663, %p69;
	abs.f32 	%f42, %f41;
	setp.eq.f32 	%p70, %f41, 0f3F800000;
	mov.f32 	%f1397, 0f3F800000;
	@%p70 bra 	$L__BB0_41;
	setp.num.f32 	%p71, %f42, %f42;
	@%p71 bra 	$L__BB0_37;
	mov.f32 	%f721, 0f3F000000;
	add.rn.f32 	%f1397, %f41, %f721;
	bra.uni 	$L__BB0_41;
$L__BB0_37:
	setp.neu.f32 	%p72, %f41, 0f00000000;
	setp.neu.f32 	%p73, %f42, 0f7F800000;
	and.pred  	%p74, %p72, %p73;
	@%p74 bra 	$L__BB0_39;
	add.f32 	%f720, %f41, %f41;
	mov.b32 	%r356, %f720;
	and.b32  	%r357, %r356, 2147483647;
	mov.b32 	%f1397, %r357;
	bra.uni 	$L__BB0_41;
$L__BB0_39:
	setp.lt.f32 	%p75, %f42, 0f00800000;
	mul.f32 	%f665, %f42, 0f4B800000;
	selp.f32 	%f666, %f665, %f42, %p75;
	mov.b32 	%r347, %f666;
	add.s32 	%r348, %r347, -1060439283;
	and.b32  	%r349, %r348, -8388608;
	sub.s32 	%r350, %r347, %r349;
	mov.b32 	%f667, %r350;
	cvt.rn.f32.s32 	%f668, %r349;
	selp.f32 	%f669, 0fC1C00000, 0f00000000, %p75;
	fma.rn.f32 	%f670, %f668, 0f34000000, %f669;
	add.f32 	%f671, %f667, 0fBF800000;
	add.f32 	%f672, %f667, 0f3F800000;
	rcp.approx.ftz.f32 	%f673, %f672;
	add.f32 	%f674, %f671, %f671;
	mul.f32 	%f675, %f674, %f673;
	mul.f32 	%f676, %f675, %f675;
	neg.f32 	%f677, %f675;
	sub.f32 	%f678, %f671, %f675;
	add.f32 	%f679, %f678, %f678;
	fma.rn.f32 	%f680, %f677, %f671, %f679;
	mul.rn.f32 	%f681, %f673, %f680;
	fma.rn.f32 	%f682, %f676, 0f3A2C32E4, 0f3B52E7DB;
	fma.rn.f32 	%f683, %f682, %f676, 0f3C93BB73;
	fma.rn.f32 	%f684, %f683, %f676, 0f3DF6384F;
	mul.rn.f32 	%f685, %f684, %f676;
	fma.rn.f32 	%f686, %f675, 0f3FB8AA3B, %f670;
	mul.f32 	%f687, %f685, 0f40400000;
	sub.f32 	%f688, %f670, %f686;
	fma.rn.f32 	%f689, %f675, 0f3FB8AA3B, %f688;
	fma.rn.f32 	%f690, %f681, 0f3FB8AA3B, %f689;
	fma.rn.f32 	%f691, %f675, 0f32A55E34, %f690;
	fma.rn.f32 	%f692, %f687, %f681, %f691;
	fma.rn.f32 	%f693, %f685, %f675, %f692;
	add.rn.f32 	%f694, %f686, %f693;
	mov.f32 	%f695, 0f3F000000;
	mul.rn.f32 	%f696, %f694, %f695;
	cvt.rni.f32.f32 	%f697, %f696;
	sub.f32 	%f698, %f696, %f697;
	neg.f32 	%f699, %f696;
	fma.rn.f32 	%f700, %f694, 0f3F000000, %f699;
	neg.f32 	%f701, %f686;
	add.rn.f32 	%f702, %f694, %f701;
	neg.f32 	%f703, %f702;
	add.rn.f32 	%f704, %f693, %f703;
	fma.rn.f32 	%f705, %f704, 0f3F000000, %f700;
	add.f32 	%f706, %f698, %f705;
	setp.gt.f32 	%p76, %f697, 0f00000000;
	selp.b32 	%r351, 0, -2097152000, %p76;
	setp.geu.f32 	%p77, %f41, 0f00000000;
	setp.lt.f32 	%p78, %f696, 0f00000000;
	selp.f32 	%f707, 0f00000000, 0f7F800000, %p78;
	abs.f32 	%f708, %f696;
	setp.gt.f32 	%p79, %f708, 0f43180000;
	cvt.rzi.s32.f32 	%r352, %f697;
	shl.b32 	%r353, %r352, 23;
	sub.s32 	%r354, %r353, %r351;
	mov.b32 	%f709, %r354;
	add.s32 	%r355, %r351, 2130706432;
	mov.b32 	%f710, %r355;
	fma.rn.f32 	%f711, %f706, 0f391FCB8E, 0f3AAF85ED;
	fma.rn.f32 	%f712, %f711, %f706, 0f3C1D9856;
	fma.rn.f32 	%f713, %f712, %f706, 0f3D6357BB;
	fma.rn.f32 	%f714, %f713, %f706, 0f3E75FDEC;
	fma.rn.f32 	%f715, %f714, %f706, 0f3F317218;
	fma.rn.f32 	%f716, %f715, %f706, 0f3F800000;
	mul.f32 	%f717, %f716, %f710;
	mul.f32 	%f718, %f717, %f709;
	selp.f32 	%f1397, %f707, %f718, %p79;
	@%p77 bra 	$L__BB0_41;
	mov.f32 	%f1397, 0f7FFFFFFF;
$L__BB0_41:
	cvt.f64.f32 	%fd86, %f1397;
	mul.f64 	%fd87, %fd15, %fd86;
	cvt.rn.f32.f64 	%f723, %fd87;
	abs.f32 	%f47, %f723;
	abs.f32 	%f48, %f47;
	setp.eq.f32 	%p80, %f47, 0f3F800000;
	mov.f32 	%f1398, 0f3F800000;
	@%p80 bra 	$L__BB0_48;
	setp.num.f32 	%p81, %f48, %f48;
	@%p81 bra 	$L__BB0_44;
	mov.f32 	%f780, 0f3F2AAAAB;
	add.rn.f32 	%f1398, %f47, %f780;
	bra.uni 	$L__BB0_48;
$L__BB0_44:
	setp.neu.f32 	%p82, %f47, 0f00000000;
	setp.neu.f32 	%p83, %f48, 0f7F800000;
	and.pred  	%p84, %p82, %p83;
	@%p84 bra 	$L__BB0_46;
	add.f32 	%f779, %f47, %f47;
	mov.b32 	%r367, %f779;
	and.b32  	%r368, %r367, 2147483647;
	mov.b32 	%f1398, %r368;
	bra.uni 	$L__BB0_48;
$L__BB0_46:
	setp.lt.f32 	%p85, %f48, 0f00800000;
	mul.f32 	%f724, %f48, 0f4B800000;
	selp.f32 	%f725, %f724, %f48, %p85;
	mov.b32 	%r358, %f725;
	add.s32 	%r359, %r358, -1060439283;
	and.b32  	%r360, %r359, -8388608;
	sub.s32 	%r361, %r358, %r360;
	mov.b32 	%f726, %r361;
	cvt.rn.f32.s32 	%f727, %r360;
	selp.f32 	%f728, 0fC1C00000, 0f00000000, %p85;
	fma.rn.f32 	%f729, %f727, 0f34000000, %f728;
	add.f32 	%f730, %f726, 0fBF800000;
	add.f32 	%f731, %f726, 0f3F800000;
	rcp.approx.ftz.f32 	%f732, %f731;
	add.f32 	%f733, %f730, %f730;
	mul.f32 	%f734, %f733, %f732;
	mul.f32 	%f735, %f734, %f734;
	neg.f32 	%f736, %f734;
	sub.f32 	%f737, %f730, %f734;
	add.f32 	%f738, %f737, %f737;
	fma.rn.f32 	%f739, %f736, %f730, %f738;
	mul.rn.f32 	%f740, %f732, %f739;
	fma.rn.f32 	%f741, %f735, 0f3A2C32E4, 0f3B52E7DB;
	fma.rn.f32 	%f742, %f741, %f735, 0f3C93BB73;
	fma.rn.f32 	%f743, %f742, %f735, 0f3DF6384F;
	mul.rn.f32 	%f744, %f743, %f735;
	fma.rn.f32 	%f745, %f734, 0f3FB8AA3B, %f729;
	mul.f32 	%f746, %f744, 0f40400000;
	sub.f32 	%f747, %f729, %f745;
	fma.rn.f32 	%f748, %f734, 0f3FB8AA3B, %f747;
	fma.rn.f32 	%f749, %f740, 0f3FB8AA3B, %f748;
	fma.rn.f32 	%f750, %f734, 0f32A55E34, %f749;
	fma.rn.f32 	%f751, %f746, %f740, %f750;
	fma.rn.f32 	%f752, %f744, %f734, %f751;
	add.rn.f32 	%f753, %f745, %f752;
	mov.f32 	%f754, 0f3F2AAAAB;
	mul.rn.f32 	%f755, %f753, %f754;
	cvt.rni.f32.f32 	%f756, %f755;
	sub.f32 	%f757, %f755, %f756;
	neg.f32 	%f758, %f755;
	fma.rn.f32 	%f759, %f753, 0f3F2AAAAB, %f758;
	neg.f32 	%f760, %f745;
	add.rn.f32 	%f761, %f753, %f760;
	neg.f32 	%f762, %f761;
	add.rn.f32 	%f763, %f752, %f762;
	fma.rn.f32 	%f764, %f763, 0f3F2AAAAB, %f759;
	add.f32 	%f765, %f757, %f764;
	setp.gt.f32 	%p86, %f756, 0f00000000;
	selp.b32 	%r362, 0, -2097152000, %p86;
	setp.geu.f32 	%p87, %f47, 0f00000000;
	setp.lt.f32 	%p88, %f755, 0f00000000;
	selp.f32 	%f766, 0f00000000, 0f7F800000, %p88;
	abs.f32 	%f767, %f755;
	setp.gt.f32 	%p89, %f767, 0f43180000;
	cvt.rzi.s32.f32 	%r363, %f756;
	shl.b32 	%r364, %r363, 23;
	sub.s32 	%r365, %r364, %r362;
	mov.b32 	%f768, %r365;
	add.s32 	%r366, %r362, 2130706432;
	mov.b32 	%f769, %r366;
	fma.rn.f32 	%f770, %f765, 0f391FCB8E, 0f3AAF85ED;
	fma.rn.f32 	%f771, %f770, %f765, 0f3C1D9856;
	fma.rn.f32 	%f772, %f771, %f765, 0f3D6357BB;
	fma.rn.f32 	%f773, %f772, %f765, 0f3E75FDEC;
	fma.rn.f32 	%f774, %f773, %f765, 0f3F317218;
	fma.rn.f32 	%f775, %f774, %f765, 0f3F800000;
	mul.f32 	%f776, %f775, %f769;
	mul.f32 	%f777, %f776, %f768;
	selp.f32 	%f1398, %f766, %f777, %p89;
	@%p87 bra 	$L__BB0_48;
	mov.f32 	%f1398, 0f7FFFFFFF;
$L__BB0_48:
	abs.f32 	%f782, %f39;
	div.rn.f32 	%f53, %f782, %f1398;
	ld.global.f32 	%f783, [gpu_gar0];
	cvt.f64.f32 	%fd88, %f783;
	mul.f64 	%fd16, %fd88, 0d3FF8000000000000;
	abs.f32 	%f54, %f53;
	setp.eq.f32 	%p90, %f53, 0f3F800000;
	mov.f32 	%f1399, 0f3F800000;
	@%p90 bra 	$L__BB0_55;
	setp.num.f32 	%p91, %f54, %f54;
	@%p91 bra 	$L__BB0_51;
	mov.f32 	%f840, 0f40200000;
	add.rn.f32 	%f1399, %f53, %f840;
	bra.uni 	$L__BB0_55;
$L__BB0_51:
	setp.neu.f32 	%p92, %f53, 0f00000000;
	setp.neu.f32 	%p93, %f54, 0f7F800000;
	and.pred  	%p94, %p92, %p93;
	@%p94 bra 	$L__BB0_53;
	add.f32 	%f839, %f53, %f53;
	mov.b32 	%r378, %f839;
	and.b32  	%r379, %r378, 2147483647;
	mov.b32 	%f1399, %r379;
	bra.uni 	$L__BB0_55;
$L__BB0_53:
	setp.lt.f32 	%p95, %f54, 0f00800000;
	mul.f32 	%f784, %f54, 0f4B800000;
	selp.f32 	%f785, %f784, %f54, %p95;
	mov.b32 	%r369, %f785;
	add.s32 	%r370, %r369, -1060439283;
	and.b32  	%r371, %r370, -8388608;
	sub.s32 	%r372, %r369, %r371;
	mov.b32 	%f786, %r372;
	cvt.rn.f32.s32 	%f787, %r371;
	selp.f32 	%f788, 0fC1C00000, 0f00000000, %p95;
	fma.rn.f32 	%f789, %f787, 0f34000000, %f788;
	add.f32 	%f790, %f786, 0fBF800000;
	add.f32 	%f791, %f786, 0f3F800000;
	rcp.approx.ftz.f32 	%f792, %f791;
	add.f32 	%f793, %f790, %f790;
	mul.f32 	%f794, %f793, %f792;
	mul.f32 	%f795, %f794, %f794;
	neg.f32 	%f796, %f794;
	sub.f32 	%f797, %f790, %f794;
	add.f32 	%f798, %f797, %f797;
	fma.rn.f32 	%f799, %f796, %f790, %f798;
	mul.rn.f32 	%f800, %f792, %f799;
	fma.rn.f32 	%f801, %f795, 0f3A2C32E4, 0f3B52E7DB;
	fma.rn.f32 	%f802, %f801, %f795, 0f3C93BB73;
	fma.rn.f32 	%f803, %f802, %f795, 0f3DF6384F;
	mul.rn.f32 	%f804, %f803, %f795;
	fma.rn.f32 	%f805, %f794, 0f3FB8AA3B, %f789;
	mul.f32 	%f806, %f804, 0f40400000;
	sub.f32 	%f807, %f789, %f805;
	fma.rn.f32 	%f808, %f794, 0f3FB8AA3B, %f807;
	fma.rn.f32 	%f809, %f800, 0f3FB8AA3B, %f808;
	fma.rn.f32 	%f810, %f794, 0f32A55E34, %f809;
	fma.rn.f32 	%f811, %f806, %f800, %f810;
	fma.rn.f32 	%f812, %f804, %f794, %f811;
	add.rn.f32 	%f813, %f805, %f812;
	mov.f32 	%f814, 0f40200000;
	mul.rn.f32 	%f815, %f813, %f814;
	cvt.rni.f32.f32 	%f816, %f815;
	sub.f32 	%f817, %f815, %f816;
	neg.f32 	%f818, %f815;
	fma.rn.f32 	%f819, %f813, 0f40200000, %f818;
	neg.f32 	%f820, %f805;
	add.rn.f32 	%f821, %f813, %f820;
	neg.f32 	%f822, %f821;
	add.rn.f32 	%f823, %f812, %f822;
	fma.rn.f32 	%f824, %f823, 0f40200000, %f819;
	add.f32 	%f825, %f817, %f824;
	setp.gt.f32 	%p96, %f816, 0f00000000;
	selp.b32 	%r373, 0, -2097152000, %p96;
	setp.geu.f32 	%p97, %f53, 0f00000000;
	setp.lt.f32 	%p98, %f815, 0f00000000;
	selp.f32 	%f826, 0f00000000, 0f7F800000, %p98;
	abs.f32 	%f827, %f815;
	setp.gt.f32 	%p99, %f827, 0f43180000;
	cvt.rzi.s32.f32 	%r374, %f816;
	shl.b32 	%r375, %r374, 23;
	sub.s32 	%r376, %r375, %r373;
	mov.b32 	%f828, %r376;
	add.s32 	%r377, %r373, 2130706432;
	mov.b32 	%f829, %r377;
	fma.rn.f32 	%f830, %f825, 0f391FCB8E, 0f3AAF85ED;
	fma.rn.f32 	%f831, %f830, %f825, 0f3C1D9856;
	fma.rn.f32 	%f832, %f831, %f825, 0f3D6357BB;
	fma.rn.f32 	%f833, %f832, %f825, 0f3E75FDEC;
	fma.rn.f32 	%f834, %f833, %f825, 0f3F317218;
	fma.rn.f32 	%f835, %f834, %f825, 0f3F800000;
	mul.f32 	%f836, %f835, %f829;
	mul.f32 	%f837, %f836, %f828;
	selp.f32 	%f1399, %f826, %f837, %p99;
	@%p97 bra 	$L__BB0_55;
	mov.f32 	%f1399, 0f7FFFFFFF;
$L__BB0_55:
	ld.param.u64 	%rd296, [_Z4getqP4nest_param_0];
	cvt.f64.f32 	%fd89, %f1399;
	mul.f64 	%fd90, %fd89, 0d400921FB542FE938;
	mul.f64 	%fd91, %fd1, %fd16;
	div.rn.f64 	%fd92, %fd91, %fd90;
	cvt.rn.f32.f64 	%f841, %fd92;
	cvta.to.global.u64 	%rd83, %rd296;
	mov.u32 	%r380, %tid.x;
	mul.wide.u32 	%rd84, %r380, 24;
	add.s64 	%rd85, %rd83, %rd84;
	ld.global.u64 	%rd86, [%rd85];
	add.s64 	%rd87, %rd86, %rd301;
	ld.f32 	%f842, [%rd87];
	add.f32 	%f843, %f842, %f841;
	add.s64 	%rd88, %rd5, %rd301;
	st.local.f32 	[%rd88], %f843;
	add.s32 	%r792, %r792, 1;
	add.s64 	%rd301, %rd301, 4;
	setp.lt.u32 	%p100, %r792, %r789;
	@%p100 bra 	$L__BB0_19;
	max.u32 	%r24, %r813, 1;
	mov.f32 	%f1404, 0f00000000;
	mov.f32 	%f1405, 0f3F800000;
	mov.b32 	%r797, 0;
$L__BB0_57:
	mov.u32 	%r40, %r797;
	mul.wide.u32 	%rd89, %r40, 4;
	add.s64 	%rd90, %rd5, %rd89;
	ld.local.f32 	%f847, [%rd90];
	add.f32 	%f61, %f847, 0fC2C80000;
	fma.rn.f32 	%f1404, %f61, %f61, %f1404;
	add.s32 	%r797, %r40, 1;
	cvt.rn.f32.u32 	%f63, %r797;
	abs.f32 	%f64, %f63;
	setp.eq.s32 	%p101, %r40, 0;
	mov.f32 	%f1402, 0f3F800000;
	@%p101 bra 	$L__BB0_62;
	setp.num.f32 	%p102, %f64, %f64;
	@%p102 bra 	$L__BB0_60;
	mov.f32 	%f902, 0f3F000000;
	add.rn.f32 	%f1402, %f63, %f902;
	bra.uni 	$L__BB0_62;
$L__BB0_60:
	setp.lt.f32 	%p103, %f64, 0f00800000;
	mul.f32 	%f848, %f64, 0f4B800000;
	selp.f32 	%f849, %f848, %f64, %p103;
	mov.b32 	%r382, %f849;
	add.s32 	%r383, %r382, -1060439283;
	and.b32  	%r384, %r383, -8388608;
	sub.s32 	%r385, %r382, %r384;
	mov.b32 	%f850, %r385;
	cvt.rn.f32.s32 	%f851, %r384;
	selp.f32 	%f852, 0fC1C00000, 0f00000000, %p103;
	fma.rn.f32 	%f853, %f851, 0f34000000, %f852;
	add.f32 	%f854, %f850, 0fBF800000;
	add.f32 	%f855, %f850, 0f3F800000;
	rcp.approx.ftz.f32 	%f856, %f855;
	add.f32 	%f857, %f854, %f854;
	mul.f32 	%f858, %f857, %f856;
	mul.f32 	%f859, %f858, %f858;
	neg.f32 	%f860, %f858;
	sub.f32 	%f861, %f854, %f858;
	add.f32 	%f862, %f861, %f861;
	fma.rn.f32 	%f863, %f860, %f854, %f862;
	mul.rn.f32 	%f864, %f856, %f863;
	fma.rn.f32 	%f865, %f859, 0f3A2C32E4, 0f3B52E7DB;
	fma.rn.f32 	%f866, %f865, %f859, 0f3C93BB73;
	fma.rn.f32 	%f867, %f866, %f859, 0f3DF6384F;
	mul.rn.f32 	%f868, %f867, %f859;
	fma.rn.f32 	%f869, %f858, 0f3FB8AA3B, %f853;
	mul.f32 	%f870, %f868, 0f40400000;
	sub.f32 	%f871, %f853, %f869;
	fma.rn.f32 	%f872, %f858, 0f3FB8AA3B, %f871;
	fma.rn.f32 	%f873, %f864, 0f3FB8AA3B, %f872;
	fma.rn.f32 	%f874, %f858, 0f32A55E34, %f873;
	fma.rn.f32 	%f875, %f870, %f864, %f874;
	fma.rn.f32 	%f876, %f868, %f858, %f875;
	add.rn.f32 	%f877, %f869, %f876;
	mov.f32 	%f878, 0f3F000000;
	mul.rn.f32 	%f879, %f877, %f878;
	cvt.rni.f32.f32 	%f880, %f879;
	sub.f32 	%f881, %f879, %f880;
	neg.f32 	%f882, %f879;
	fma.rn.f32 	%f883, %f877, 0f3F000000, %f882;
	neg.f32 	%f884, %f869;
	add.rn.f32 	%f885, %f877, %f884;
	neg.f32 	%f886, %f885;
	add.rn.f32 	%f887, %f876, %f886;
	fma.rn.f32 	%f888, %f887, 0f3F000000, %f883;
	add.f32 	%f889, %f881, %f888;
	setp.gt.f32 	%p104, %f880, 0f00000000;
	selp.b32 	%r386, 0, -2097152000, %p104;
	setp.neu.f32 	%p105, %f64, 0f7F800000;
	setp.lt.f32 	%p106, %f879, 0f00000000;
	selp.f32 	%f890, 0f00000000, 0f7F800000, %p106;
	abs.f32 	%f891, %f879;
	setp.gt.f32 	%p107, %f891, 0f43180000;
	cvt.rzi.s32.f32 	%r387, %f880;
	shl.b32 	%r388, %r387, 23;
	sub.s32 	%r389, %r388, %r386;
	mov.b32 	%f892, %r389;
	add.s32 	%r390, %r386, 2130706432;
	mov.b32 	%f893, %r390;
	fma.rn.f32 	%f894, %f889, 0f391FCB8E, 0f3AAF85ED;
	fma.rn.f32 	%f895, %f894, %f889, 0f3C1D9856;
	fma.rn.f32 	%f896, %f895, %f889, 0f3D6357BB;
	fma.rn.f32 	%f897, %f896, %f889, 0f3E75FDEC;
	fma.rn.f32 	%f898, %f897, %f889, 0f3F317218;
	fma.rn.f32 	%f899, %f898, %f889, 0f3F800000;
	mul.f32 	%f900, %f899, %f893;
	mul.f32 	%f901, %f900, %f892;
	selp.f32 	%f1402, %f890, %f901, %p107;
	@%p105 bra 	$L__BB0_62;
	add.f32 	%f1402, %f63, %f63;
$L__BB0_62:
	div.rn.f32 	%f69, %f61, %f1402;
	mul.f32 	%f903, %f69, 0f3F22F983;
	cvt.rni.s32.f32 	%r801, %f903;
	cvt.rn.f32.s32 	%f904, %r801;
	fma.rn.f32 	%f905, %f904, 0fBFC90FDA, %f69;
	fma.rn.f32 	%f906, %f904, 0fB3A22168, %f905;
	fma.rn.f32 	%f1403, %f904, 0fA7C234C5, %f906;
	abs.f32 	%f71, %f69;
	setp.ltu.f32 	%p108, %f71, 0f47CE4780;
	@%p108 bra 	$L__BB0_70;
	setp.neu.f32 	%p109, %f71, 0f7F800000;
	@%p109 bra 	$L__BB0_65;
	mov.f32 	%f909, 0f00000000;
	mul.rn.f32 	%f1403, %f69, %f909;
	mov.b32 	%r801, 0;
	bra.uni 	$L__BB0_70;
$L__BB0_65:
	mov.b32 	%r43, %f69;
	shl.b32 	%r392, %r43, 8;
	or.b32  	%r44, %r392, -2147483648;
	mov.b64 	%rd302, 0;
	mov.b32 	%r798, 0;
$L__BB0_66:
	.pragma "nounroll";
	mul.wide.u32 	%rd92, %r798, 4;
	mov.u64 	%rd93, __cudart_i2opi_f;
	add.s64 	%rd94, %rd93, %rd92;
	ld.global.nc.u32 	%r393, [%rd94];
	mad.wide.u32 	%rd95, %r393, %r44, %rd302;
	shr.u64 	%rd302, %rd95, 32;
	add.s64 	%rd96, %rd4, %rd92;
	st.local.u32 	[%rd96], %rd95;
	add.s32 	%r798, %r798, 1;
	setp.ne.s32 	%p110, %r798, 6;
	@%p110 bra 	$L__BB0_66;
	shr.u32 	%r394, %r43, 23;
	st.local.u32 	[%rd4+24], %rd302;
	and.b32  	%r47, %r394, 31;
	and.b32  	%r395, %r394, 224;
	add.s32 	%r396, %r395, -128;
	shr.u32 	%r397, %r396, 5;
	mul.wide.u32 	%rd97, %r397, 4;
	sub.s64 	%rd15, %rd4, %rd97;
	ld.local.u32 	%r799, [%rd15+24];
	ld.local.u32 	%r800, [%rd15+20];
	setp.eq.s32 	%p111, %r47, 0;
	@%p111 bra 	$L__BB0_69;
	shf.l.wrap.b32 	%r799, %r800, %r799, %r47;
	ld.local.u32 	%r398, [%rd15+16];
	shf.l.wrap.b32 	%r800, %r398, %r800, %r47;
$L__BB0_69:
	shr.u32 	%r399, %r799, 30;
	shf.l.wrap.b32 	%r400, %r800, %r799, 2;
	shl.b32 	%r401, %r800, 2;
	shr.u32 	%r402, %r400, 31;
	add.s32 	%r403, %r402, %r399;
	neg.s32 	%r404, %r403;
	setp.lt.s32 	%p112, %r43, 0;
	selp.b32 	%r801, %r404, %r403, %p112;
	xor.b32  	%r405, %r400, %r43;
	shr.s32 	%r406, %r400, 31;
	xor.b32  	%r407, %r406, %r400;
	xor.b32  	%r408, %r406, %r401;
	cvt.u64.u32 	%rd98, %r407;
	shl.b64 	%rd99, %rd98, 32;
	cvt.u64.u32 	%rd100, %r408;
	or.b64  	%rd101, %rd99, %rd100;
	cvt.rn.f64.s64 	%fd93, %rd101;
	mul.f64 	%fd94, %fd93, 0d3BF921FB54442D19;
	cvt.rn.f32.f64 	%f907, %fd94;
	neg.f32 	%f908, %f907;
	setp.lt.s32 	%p113, %r405, 0;
	selp.f32 	%f1403, %f908, %f907, %p113;
$L__BB0_70:
	add.s32 	%r410, %r801, 1;
	mul.rn.f32 	%f910, %f1403, %f1403;
	and.b32  	%r411, %r801, 1;
	setp.eq.b32 	%p114, %r411, 1;
	selp.f32 	%f911, %f1403, 0f3F800000, %p114;
	fma.rn.f32 	%f912, %f910, %f911, 0f00000000;
	fma.rn.f32 	%f913, %f910, 0f37CBAC00, 0fBAB607ED;
	selp.f32 	%f914, 0fB94D4153, %f913, %p114;
	selp.f32 	%f915, 0f3C0885E4, 0f3D2AAABB, %p114;
	fma.rn.f32 	%f916, %f914, %f910, %f915;
	selp.f32 	%f917, 0fBE2AAAA8, 0fBEFFFFFF, %p114;
	fma.rn.f32 	%f918, %f916, %f910, %f917;
	fma.rn.f32 	%f919, %f918, %f912, %f911;
	and.b32  	%r412, %r410, 2;
	setp.eq.s32 	%p115, %r412, 0;
	mov.f32 	%f920, 0f00000000;
	sub.f32 	%f921, %f920, %f919;
	selp.f32 	%f922, %f919, %f921, %p115;
	mul.f32 	%f1405, %f1405, %f922;
	setp.ne.s32 	%p116, %r797, %r24;
	mov.u32 	%r815, %r813;
	@%p116 bra 	$L__BB0_57;
$L__BB0_71:
	div.rn.f32 	%f923, %f1404, 0f457A0000;
	sub.f32 	%f924, %f923, %f1405;
	add.f32 	%f925, %f924, 0f3F800000;
	cvt.f64.f32 	%fd95, %f925;
	add.f64 	%fd96, %fd95, 0d3EE4F8B588E368F1;
	rcp.rn.f64 	%fd97, %fd96;
	cvt.f64.f32 	%fd98, %f1412;
	setp.leu.f64 	%p117, %fd97, %fd98;
	@%p117 bra 	$L__BB0_92;
	ld.param.u64 	%rd297, [_Z4getqP4nest_param_0];
	cvta.to.global.u64 	%rd102, %rd297;
	mov.u32 	%r413, %tid.x;
	mul.wide.u32 	%rd103, %r413, 24;
	add.s64 	%rd16, %rd102, %rd103;
	setp.eq.s32 	%p118, %r813, 0;
	@%p118 bra 	$L__BB0_75;
	mov.b32 	%r805, 0;
$L__BB0_74:
	mul.wide.u32 	%rd104, %r805, 4;
	add.s64 	%rd105, %rd5, %rd104;
	ld.local.f32 	%f926, [%rd105];
	ld.global.u64 	%rd106, [%rd16];
	add.s64 	%rd107, %rd106, %rd104;
	st.f32 	[%rd107], %f926;
	add.s32 	%r805, %r805, 1;
	ld.global.u32 	%r812, [%rd16+12];
	setp.lt.u32 	%p119, %r805, %r812;
	mov.u32 	%r813, %r812;
	@%p119 bra 	$L__BB0_74;
$L__BB0_75:
	setp.eq.s32 	%p120, %r813, 0;
	mov.f32 	%f1411, 0f3F800000;
	mov.f32 	%f1410, 0f00000000;
	mov.b32 	%r813, 0;
	@%p120 bra 	$L__BB0_91;
	ld.global.u64 	%rd17, [%rd16];
	max.u32 	%r59, %r812, 1;
	mov.b32 	%r806, 0;
	mov.f32 	%f1410, 0f00000000;
	mov.f32 	%f1411, 0f3F800000;
$L__BB0_77:
	mov.u32 	%r63, %r806;
	mul.wide.u32 	%rd108, %r63, 4;
	add.s64 	%rd109, %rd17, %rd108;
	ld.f32 	%f932, [%rd109];
	add.f32 	%f80, %f932, 0fC2C80000;
	fma.rn.f32 	%f1410, %f80, %f80, %f1410;
	add.s32 	%r806, %r63, 1;
	cvt.rn.f32.u32 	%f82, %r806;
	abs.f32 	%f83, %f82;
	setp.eq.s32 	%p121, %r63, 0;
	mov.f32 	%f1408, 0f3F800000;
	@%p121 bra 	$L__BB0_82;
	setp.num.f32 	%p122, %f83, %f83;
	@%p122 bra 	$L__BB0_80;
	mov.f32 	%f987, 0f3F000000;
	add.rn.f32 	%f1408, %f82, %f987;
	bra.uni 	$L__BB0_82;
$L__BB0_80:
	setp.lt.f32 	%p123, %f83, 0f00800000;
	mul.f32 	%f933, %f83, 0f4B800000;
	selp.f32 	%f934, %f933, %f83, %p123;
	mov.b32 	%r417, %f934;
	add.s32 	%r418, %r417, -1060439283;
	and.b32  	%r419, %r418, -8388608;
	sub.s32 	%r420, %r417, %r419;
	mov.b32 	%f935, %r420;
	cvt.rn.f32.s32 	%f936, %r419;
	selp.f32 	%f937, 0fC1C00000, 0f00000000, %p123;
	fma.rn.f32 	%f938, %f936, 0f34000000, %f937;
	add.f32 	%f939, %f935, 0fBF800000;
	add.f32 	%f940, %f935, 0f3F800000;
	rcp.approx.ftz.f32 	%f941, %f940;
	add.f32 	%f942, %f939, %f939;
	mul.f32 	%f943, %f942, %f941;
	mul.f32 	%f944, %f943, %f943;
	neg.f32 	%f945, %f943;
	sub.f32 	%f946, %f939, %f943;
	add.f32 	%f947, %f946, %f946;
	fma.rn.f32 	%f948, %f945, %f939, %f947;
	mul.rn.f32 	%f949, %f941, %f948;
	fma.rn.f32 	%f950, %f944, 0f3A2C32E4, 0f3B52E7DB;
	fma.rn.f32 	%f951, %f950, %f944, 0f3C93BB73;
	fma.rn.f32 	%f952, %f951, %f944, 0f3DF6384F;
	mul.rn.f32 	%f953, %f952, %f944;
	fma.rn.f32 	%f954, %f943, 0f3FB8AA3B, %f938;
	mul.f32 	%f955, %f953, 0f40400000;
	sub.f32 	%f956, %f938, %f954;
	fma.rn.f32 	%f957, %f943, 0f3FB8AA3B, %f956;
	fma.rn.f32 	%f958, %f949, 0f3FB8AA3B, %f957;
	fma.rn.f32 	%f959, %f943, 0f32A55E34, %f958;
	fma.rn.f32 	%f960, %f955, %f949, %f959;
	fma.rn.f32 	%f961, %f953, %f943, %f960;
	add.rn.f32 	%f962, %f954, %f961;
	mov.f32 	%f963, 0f3F000000;
	mul.rn.f32 	%f964, %f962, %f963;
	cvt.rni.f32.f32 	%f965, %f964;
	sub.f32 	%f966, %f964, %f965;
	neg.f32 	%f967, %f964;
	fma.rn.f32 	%f968, %f962, 0f3F000000, %f967;
	neg.f32 	%f969, %f954;
	add.rn.f32 	%f970, %f962, %f969;
	neg.f32 	%f971, %f970;
	add.rn.f32 	%f972, %f961, %f971;
	fma.rn.f32 	%f973, %f972, 0f3F000000, %f968;
	add.f32 	%f974, %f966, %f973;
	setp.gt.f32 	%p124, %f965, 0f00000000;
	selp.b32 	%r421, 0, -2097152000, %p124;
	setp.neu.f32 	%p125, %f83, 0f7F800000;
	setp.lt.f32 	%p126, %f964, 0f00000000;
	selp.f32 	%f975, 0f00000000, 0f7F800000, %p126;
	abs.f32 	%f976, %f964;
	setp.gt.f32 	%p127, %f976, 0f43180000;
	cvt.rzi.s32.f32 	%r422, %f965;
	shl.b32 	%r423, %r422, 23;
	sub.s32 	%r424, %r423, %r421;
	mov.b32 	%f977, %r424;
	add.s32 	%r425, %r421, 2130706432;
	mov.b32 	%f978, %r425;
	fma.rn.f32 	%f979, %f974, 0f391FCB8E, 0f3AAF85ED;
	fma.rn.f32 	%f980, %f979, %f974, 0f3C1D9856;
	fma.rn.f32 	%f981, %f980, %f974, 0f3D6357BB;
	fma.rn.f32 	%f982, %f981, %f974, 0f3E75FDEC;
	fma.rn.f32 	%f983, %f982, %f974, 0f3F317218;
	fma.rn.f32 	%f984, %f983, %f974, 0f3F800000;
	mul.f32 	%f985, %f984, %f978;
	mul.f32 	%f986, %f985, %f977;
	selp.f32 	%f1408, %f975, %f986, %p127;
	@%p125 bra 	$L__BB0_82;
	add.f32 	%f1408, %f82, %f82;
$L__BB0_82:
	div.rn.f32 	%f88, %f80, %f1408;
	mul.f32 	%f988, %f88, 0f3F22F983;
	cvt.rni.s32.f32 	%r810, %f988;
	cvt.rn.f32.s32 	%f989, %r810;
	fma.rn.f32 	%f990, %f989, 0fBFC90FDA, %f88;
	fma.rn.f32 	%f991, %f989, 0fB3A22168, %f990;
	fma.rn.f32 	%f1409, %f989, 0fA7C234C5, %f991;
	abs.f32 	%f90, %f88;
	setp.ltu.f32 	%p128, %f90, 0f47CE4780;
	@%p128 bra 	$L__BB0_90;
	setp.neu.f32 	%p129, %f90, 0f7F800000;
	@%p129 bra 	$L__BB0_85;
	mov.f32 	%f994, 0f00000000;
	mul.rn.f32 	%f1409, %f88, %f994;
	mov.b32 	%r810, 0;
	bra.uni 	$L__BB0_90;
$L__BB0_85:
	mov.b32 	%r66, %f88;
	shl.b32 	%r427, %r66, 8;
	or.b32  	%r67, %r427, -2147483648;
	mov.b64 	%rd303, 0;
	mov.b32 	%r807, 0;
$L__BB0_86:
	.pragma "nounroll";
	mul.wide.u32 	%rd111, %r807, 4;
	add.s64 	%rd113, %rd112, %rd111;
	ld.global.nc.u32 	%r428, [%rd113];
	mad.wide.u32 	%rd114, %r428, %r67, %rd303;
	shr.u64 	%rd303, %rd114, 32;
	add.s64 	%rd115, %rd3, %rd111;
	st.local.u32 	[%rd115], %rd114;
	add.s32 	%r807, %r807, 1;
	setp.ne.s32 	%p130, %r807, 6;
	@%p130 bra 	$L__BB0_86;
	shr.u32 	%r429, %r66, 23;
	st.local.u32 	[%rd3+24], %rd303;
	and.b32  	%r70, %r429, 31;
	and.b32  	%r430, %r429, 224;
	add.s32 	%r431, %r430, -128;
	shr.u32 	%r432, %r431, 5;
	mul.wide.u32 	%rd116, %r432, 4;
	sub.s64 	%rd20, %rd3, %rd116;
	ld.local.u32 	%r808, [%rd20+24];
	ld.local.u32 	%r809, [%rd20+20];
	setp.eq.s32 	%p131, %r70, 0;
	@%p131 bra 	$L__BB0_89;
	shf.l.wrap.b32 	%r808, %r809, %r808, %r70;
	ld.local.u32 	%r433, [%rd20+16];
	shf.l.wrap.b32 	%r809, %r433, %r809, %r70;
$L__BB0_89:
	shr.u32 	%r434, %r808, 30;
	shf.l.wrap.b32 	%r435, %r809, %r808, 2;
	shl.b32 	%r436, %r809, 2;
	shr.u32 	%r437, %r435, 31;
	add.s32 	%r438, %r437, %r434;
	neg.s32 	%r439, %r438;
	setp.lt.s32 	%p132, %r66, 0;
	selp.b32 	%r810, %r439, %r438, %p132;
	xor.b32  	%r440, %r435, %r66;
	shr.s32 	%r441, %r435, 31;
	xor.b32  	%r442, %r441, %r435;
	xor.b32  	%r443, %r441, %r436;
	cvt.u64.u32 	%rd117, %r442;
	shl.b64 	%rd118, %rd117, 32;
	cvt.u64.u32 	%rd119, %r443;
	or.b64  	%rd120, %rd118, %rd119;
	cvt.rn.f64.s64 	%fd99, %rd120;
	mul.f64 	%fd100, %fd99, 0d3BF921FB54442D19;
	cvt.rn.f32.f64 	%f992, %fd100;
	neg.f32 	%f993, %f992;
	setp.lt.s32 	%p133, %r440, 0;
	selp.f32 	%f1409, %f993, %f992, %p133;
$L__BB0_90:
	add.s32 	%r445, %r810, 1;
	mul.rn.f32 	%f995, %f1409, %f1409;
	and.b32  	%r446, %r810, 1;
	setp.eq.b32 	%p134, %r446, 1;
	selp.f32 	%f996, %f1409, 0f3F800000, %p134;
	fma.rn.f32 	%f997, %f995, %f996, 0f00000000;
	fma.rn.f32 	%f998, %f995, 0f37CBAC00, 0fBAB607ED;
	selp.f32 	%f999, 0fB94D4153, %f998, %p134;
	selp.f32 	%f1000, 0f3C0885E4, 0f3D2AAABB, %p134;
	fma.rn.f32 	%f1001, %f999, %f995, %f1000;
	selp.f32 	%f1002, 0fBE2AAAA8, 0fBEFFFFFF, %p134;
	fma.rn.f32 	%f1003, %f1001, %f995, %f1002;
	fma.rn.f32 	%f1004, %f1003, %f997, %f996;
	and.b32  	%r447, %r445, 2;
	setp.eq.s32 	%p135, %r447, 0;
	mov.f32 	%f1005, 0f00000000;
	sub.f32 	%f1006, %f1005, %f1004;
	selp.f32 	%f1007, %f1004, %f1006, %p135;
	mul.f32 	%f1411, %f1411, %f1007;
	setp.ne.s32 	%p136, %r806, %r59;
	mov.u32 	%r813, %r812;
	@%p136 bra 	$L__BB0_77;
$L__BB0_91:
	div.rn.f32 	%f1008, %f1410, 0f457A0000;
	sub.f32 	%f1009, %f1008, %f1411;
	add.f32 	%f1010, %f1009, 0f3F800000;
	cvt.f64.f32 	%fd101, %f1010;
	add.f64 	%fd102, %fd101, 0d3EE4F8B588E368F1;
	rcp.rn.f64 	%fd103, %fd102;
	cvt.rn.f32.f64 	%f1412, %fd103;
	st.global.f32 	[%rd16+8], %f1412;
	mov.u32 	%r815, %r813;
$L__BB0_92:
	ld.param.u64 	%rd298, [_Z4getqP4nest_param_0];
	cvta.to.global.u64 	%rd121, %rd298;
	mov.u32 	%r448, %tid.x;
	mul.wide.u32 	%rd122, %r448, 24;
	add.s64 	%rd123, %rd121, %rd122;
	ld.global.u32 	%r449, [%rd123+16];
	mad.lo.s32 	%r450, %r449, 1103515245, 12345;
	{ .reg .b16 tmp; mov.b32 {tmp, %rs1}, %r450; }
	and.b16  	%rs2, %rs1, 32767;
	mul.hi.u16 	%rs3, %rs2, 5243;
	shr.u16 	%rs4, %rs3, 6;
	mul.lo.s16 	%rs5, %rs4, 800;
	sub.s16 	%rs6, %rs2, %rs5;
	mad.lo.s32 	%r451, %r449, -1029531031, -740551042;
	st.global.u32 	[%rd123+16], %r451;
	{ .reg .b16 tmp; mov.b32 {tmp, %rs7}, %r451; }
	and.b16  	%rs8, %rs7, 32767;
	mul.hi.u16 	%rs9, %rs8, 5243;
	shr.u16 	%rs10, %rs9, 6;
	mul.lo.s16 	%rs11, %rs10, 800;
	sub.s16 	%rs12, %rs8, %rs11;
	cvt.u32.u16 	%r452, %rs6;
	mul.wide.u32 	%rd124, %r452, 24;
	add.s64 	%rd125, %rd121, %rd124;
	cvt.u32.u16 	%r453, %rs12;
	mul.wide.u32 	%rd126, %r453, 24;
	add.s64 	%rd127, %rd121, %rd126;
	ld.global.u64 	%rd128, [%rd127];
	ld.global.u64 	%rd129, [%rd125];
	ld.global.u64 	%rd21, [%rd123];
	ld.f32 	%f1011, [%rd21];
	cvt.f64.f32 	%fd104, %f1011;
	ld.f32 	%f1012, [%rd129];
	ld.f32 	%f1013, [%rd128];
	sub.f32 	%f1014, %f1012, %f1013;
	cvt.f64.f32 	%fd105, %f1014;
	fma.rn.f64 	%fd106, %fd105, 0d3FE0000000000000, %fd104;
	cvt.rn.f32.f64 	%f99, %fd106;
	ld.f32 	%f1015, [%rd21+4];
	cvt.f64.f32 	%fd107, %f1015;
	ld.f32 	%f1016, [%rd129+4];
	ld.f32 	%f1017, [%rd128+4];
	sub.f32 	%f1018, %f1016, %f1017;
	cvt.f64.f32 	%fd108, %f1018;
	fma.rn.f64 	%fd109, %fd108, 0d3FE0000000000000, %fd107;
	cvt.rn.f32.f64 	%f100, %fd109;
	ld.f32 	%f1019, [%rd21+8];
	cvt.f64.f32 	%fd110, %f1019;
	ld.f32 	%f1020, [%rd129+8];
	ld.f32 	%f1021, [%rd128+8];
	sub.f32 	%f1022, %f1020, %f1021;
	cvt.f64.f32 	%fd111, %f1022;
	fma.rn.f64 	%fd112, %fd111, 0d3FE0000000000000, %fd110;
	cvt.rn.f32.f64 	%f101, %fd112;
	ld.f32 	%f1023, [%rd21+12];
	cvt.f64.f32 	%fd113, %f1023;
	ld.f32 	%f1024, [%rd129+12];
	ld.f32 	%f1025, [%rd128+12];
	sub.f32 	%f1026, %f1024, %f1025;
	cvt.f64.f32 	%fd114, %f1026;
	fma.rn.f64 	%fd115, %fd114, 0d3FE0000000000000, %fd113;
	cvt.rn.f32.f64 	%f102, %fd115;
	ld.f32 	%f1027, [%rd21+16];
	cvt.f64.f32 	%fd116, %f1027;
	ld.f32 	%f1028, [%rd129+16];
	ld.f32 	%f1029, [%rd128+16];
	sub.f32 	%f1030, %f1028, %f1029;
	cvt.f64.f32 	%fd117, %f1030;
	fma.rn.f64 	%fd118, %fd117, 0d3FE0000000000000, %fd116;
	cvt.rn.f32.f64 	%f103, %fd118;
	ld.f32 	%f1031, [%rd21+20];
	cvt.f64.f32 	%fd119, %f1031;
	ld.f32 	%f1032, [%rd129+20];
	ld.f32 	%f1033, [%rd128+20];
	sub.f32 	%f1034, %f1032, %f1033;
	cvt.f64.f32 	%fd120, %f1034;
	fma.rn.f64 	%fd121, %fd120, 0d3FE0000000000000, %fd119;
	cvt.rn.f32.f64 	%f104, %fd121;
	ld.f32 	%f1035, [%rd21+24];
	cvt.f64.f32 	%fd122, %f1035;
	ld.f32 	%f1036, [%rd129+24];
	ld.f32 	%f1037, [%rd128+24];
	sub.f32 	%f1038, %f1036, %f1037;
	cvt.f64.f32 	%fd123, %f1038;
	fma.rn.f64 	%fd124, %fd123, 0d3FE0000000000000, %fd122;
	cvt.rn.f32.f64 	%f105, %fd124;
	ld.f32 	%f1039, [%rd21+28];
	cvt.f64.f32 	%fd125, %f1039;
	ld.f32 	%f1040, [%rd129+28];
	ld.f32 	%f1041, [%rd128+28];
	sub.f32 	%f1042, %f1040, %f1041;
	cvt.f64.f32 	%fd126, %f1042;
	fma.rn.f64 	%fd127, %fd126, 0d3FE0000000000000, %fd125;
	cvt.rn.f32.f64 	%f106, %fd127;
	ld.f32 	%f1043, [%rd21+32];
	cvt.f64.f32 	%fd128, %f1043;
	ld.f32 	%f1044, [%rd129+32];
	ld.f32 	%f1045, [%rd128+32];
	sub.f32 	%f1046, %f1044, %f1045;
	cvt.f64.f32 	%fd129, %f1046;
	fma.rn.f64 	%fd130, %fd129, 0d3FE0000000000000, %fd128;
	cvt.rn.f32.f64 	%f107, %fd130;
	ld.f32 	%f1047, [%rd21+36];
	cvt.f64.f32 	%fd131, %f1047;
	ld.f32 	%f1048, [%rd129+36];
	ld.f32 	%f1049, [%rd128+36];
	sub.f32 	%f1050, %f1048, %f1049;
	cvt.f64.f32 	%fd132, %f1050;
	fma.rn.f64 	%fd133, %fd132, 0d3FE0000000000000, %fd131;
	cvt.rn.f32.f64 	%f108, %fd133;
	add.f32 	%f109, %f99, 0fC2C80000;
	mul.f32 	%f1051, %f109, 0f3F22F983;
	cvt.rni.s32.f32 	%r819, %f1051;
	cvt.rn.f32.s32 	%f1052, %r819;
	fma.rn.f32 	%f1053, %f1052, 0fBFC90FDA, %f109;
	fma.rn.f32 	%f1054, %f1052, 0fB3A22168, %f1053;
	fma.rn.f32 	%f1413, %f1052, 0fA7C234C5, %f1054;
	abs.f32 	%f111, %f109;
	setp.ltu.f32 	%p137, %f111, 0f47CE4780;
	@%p137 bra 	$L__BB0_100;
	setp.neu.f32 	%p138, %f111, 0f7F800000;
	@%p138 bra 	$L__BB0_95;
	mov.f32 	%f1061, 0f00000000;
	mul.rn.f32 	%f1413, %f109, %f1061;
	mov.b32 	%r819, 0;
	bra.uni 	$L__BB0_100;
$L__BB0_95:
	mov.b64 	%rd304, 0;
	mov.b32 	%r816, 0;
$L__BB0_96:
	.pragma "nounroll";
	mul.wide.u32 	%rd131, %r816, 4;
	mov.u64 	%rd132, __cudart_i2opi_f;
	add.s64 	%rd133, %rd132, %rd131;
	ld.global.nc.u32 	%r455, [%rd133];
	add.f32 	%f1055, %f99, 0fC2C80000;
	mov.b32 	%r456, %f1055;
	shl.b32 	%r457, %r456, 8;
	or.b32  	%r458, %r457, -2147483648;
	mad.wide.u32 	%rd134, %r455, %r458, %rd304;
	shr.u64 	%rd304, %rd134, 32;
	add.s64 	%rd135, %rd2, %rd131;
	st.local.u32 	[%rd135], %rd134;
	add.s32 	%r816, %r816, 1;
	setp.ne.s32 	%p139, %r816, 6;
	@%p139 bra 	$L__BB0_96;
	shr.u32 	%r460, %r456, 23;
	st.local.u32 	[%rd2+24], %rd304;
	and.b32  	%r461, %r460, 31;
	and.b32  	%r462, %r460, 224;
	add.s32 	%r463, %r462, -128;
	shr.u32 	%r464, %r463, 5;
	mul.wide.u32 	%rd136, %r464, 4;
	sub.s64 	%rd137, %rd2, %rd136;
	ld.local.u32 	%r817, [%rd137+24];
	ld.local.u32 	%r818, [%rd137+20];
	setp.eq.s32 	%p140, %r461, 0;
	@%p140 bra 	$L__BB0_99;
	add.f32 	%f1057, %f99, 0fC2C80000;
	mov.b32 	%r465, %f1057;
	shr.u32 	%r466, %r465, 23;
	and.b32  	%r467, %r466, 31;
	shf.l.wrap.b32 	%r817, %r818, %r817, %r467;
	and.b32  	%r468, %r466, 224;
	add.s32 	%r469, %r468, -128;
	shr.u32 	%r470, %r469, 5;
	mul.wide.u32 	%rd138, %r470, 4;
	sub.s64 	%rd139, %rd2, %rd138;
	ld.local.u32 	%r471, [%rd139+16];
	shf.l.wrap.b32 	%r818, %r471, %r818, %r467;
$L__BB0_99:
	shr.u32 	%r472, %r817, 30;
	shf.l.wrap.b32 	%r473, %r818, %r817, 2;
	shl.b32 	%r474, %r818, 2;
	shr.u32 	%r475, %r473, 31;
	add.s32 	%r476, %r475, %r472;
	neg.s32 	%r477, %r476;
	add.f32 	%f1058, %f99, 0fC2C80000;
	mov.b32 	%r478, %f1058;
	setp.lt.s32 	%p141, %r478, 0;
	selp.b32 	%r819, %r477, %r476, %p141;
	xor.b32  	%r479, %r473, %r478;
	shr.s32 	%r480, %r473, 31;
	xor.b32  	%r481, %r480, %r473;
	xor.b32  	%r482, %r480, %r474;
	cvt.u64.u32 	%rd140, %r481;
	shl.b64 	%rd141, %rd140, 32;
	cvt.u64.u32 	%rd142, %r482;
	or.b64  	%rd143, %rd141, %rd142;
	cvt.rn.f64.s64 	%fd134, %rd143;
	mul.f64 	%fd135, %fd134, 0d3BF921FB54442D19;
	cvt.rn.f32.f64 	%f1059, %fd135;
	neg.f32 	%f1060, %f1059;
	setp.lt.s32 	%p142, %r479, 0;
	selp.f32 	%f1413, %f1060, %f1059, %p142;
$L__BB0_100:
	add.s32 	%r484, %r819, 1;
	mul.rn.f32 	%f1062, %f1413, %f1413;
	and.b32  	%r485, %r819, 1;
	setp.eq.b32 	%p143, %r485, 1;
	selp.f32 	%f1063, %f1413, 0f3F800000, %p143;
	fma.rn.f32 	%f1064, %f1062, %f1063, 0f00000000;
	fma.rn.f32 	%f1065, %f1062, 0f37CBAC00, 0fBAB607ED;
	selp.f32 	%f1066, 0fB94D4153, %f1065, %p143;
	selp.f32 	%f1067, 0f3C0885E4, 0f3D2AAABB, %p143;
	fma.rn.f32 	%f1068, %f1066, %f1062, %f1067;
	selp.f32 	%f1069, 0fBE2AAAA8, 0fBEFFFFFF, %p143;
	fma.rn.f32 	%f1070, %f1068, %f1062, %f1069;
	fma.rn.f32 	%f1071, %f1070, %f1064, %f1063;
	and.b32  	%r486, %r484, 2;
	setp.eq.s32 	%p144, %r486, 0;
	mov.f32 	%f1072, 0f00000000;
	sub.f32 	%f1073, %f1072, %f1071;
	selp.f32 	%f115, %f1071, %f1073, %p144;
	add.f32 	%f1074, %f100, 0fC2C80000;
	div.rn.f32 	%f116, %f1074, %f21;
	mul.f32 	%f1075, %f116, 0f3F22F983;
	cvt.rni.s32.f32 	%r823, %f1075;
	cvt.rn.f32.s32 	%f1076, %r823;
	fma.rn.f32 	%f1077, %f1076, 0fBFC90FDA, %f116;
	fma.rn.f32 	%f1078, %f1076, 0fB3A22168, %f1077;
	fma.rn.f32 	%f1414, %f1076, 0fA7C234C5, %f1078;
	abs.f32 	%f1079, %f116;
	setp.ltu.f32 	%p145, %f1079, 0f47CE4780;
	@%p145 bra 	$L__BB0_108;
	setp.eq.f32 	%p146, %f1079, 0f7F800000;
	@%p146 bra 	$L__BB0_107;
	mov.b32 	%r96, %f116;
	mov.b64 	%rd305, 0;
	mov.b32 	%r820, 0;
$L__BB0_103:
	.pragma "nounroll";
	mul.wide.u32 	%rd145, %r820, 4;
	mov.u64 	%rd146, __cudart_i2opi_f;
	add.s64 	%rd147, %rd146, %rd145;
	ld.global.nc.u32 	%r488, [%rd147];
	shl.b32 	%r489, %r96, 8;
	or.b32  	%r490, %r489, -2147483648;
	mad.wide.u32 	%rd148, %r488, %r490, %rd305;
	shr.u64 	%rd305, %rd148, 32;
	add.s64 	%rd149, %rd2, %rd145;
	st.local.u32 	[%rd149], %rd148;
	add.s32 	%r820, %r820, 1;
	setp.ne.s32 	%p147, %r820, 6;
	@%p147 bra 	$L__BB0_103;
	shr.u32 	%r491, %r96, 23;
	st.local.u32 	[%rd2+24], %rd305;
	and.b32  	%r492, %r491, 31;
	and.b32  	%r493, %r491, 224;
	add.s32 	%r494, %r493, -128;
	shr.u32 	%r495, %r494, 5;
	mul.wide.u32 	%rd150, %r495, 4;
	sub.s64 	%rd151, %rd2, %rd150;
	ld.local.u32 	%r821, [%rd151+24];
	ld.local.u32 	%r822, [%rd151+20];
	setp.eq.s32 	%p148, %r492, 0;
	@%p148 bra 	$L__BB0_106;
	shr.u32 	%r496, %r96, 23;
	and.b32  	%r497, %r496, 31;
	shf.l.wrap.b32 	%r821, %r822, %r821, %r497;
	and.b32  	%r498, %r496, 224;
	add.s32 	%r499, %r498, -128;
	shr.u32 	%r500, %r499, 5;
	mul.wide.u32 	%rd152, %r500, 4;
	sub.s64 	%rd153, %rd2, %rd152;
	ld.local.u32 	%r501, [%rd153+16];
	shf.l.wrap.b32 	%r822, %r501, %r822, %r497;
$L__BB0_106:
	shr.u32 	%r502, %r821, 30;
	shf.l.wrap.b32 	%r503, %r822, %r821, 2;
	shl.b32 	%r504, %r822, 2;
	shr.u32 	%r505, %r503, 31;
	add.s32 	%r506, %r505, %r502;
	neg.s32 	%r507, %r506;
	setp.lt.s32 	%p149, %r96, 0;
	selp.b32 	%r823, %r507, %r506, %p149;
	xor.b32  	%r508, %r503, %r96;
	shr.s32 	%r509, %r503, 31;
	xor.b32  	%r510, %r509, %r503;
	xor.b32  	%r511, %r509, %r504;
	cvt.u64.u32 	%rd154, %r510;
	shl.b64 	%rd155, %rd154, 32;
	cvt.u64.u32 	%rd156, %r511;
	or.b64  	%rd157, %rd155, %rd156;
	cvt.rn.f64.s64 	%fd136, %rd157;
	mul.f64 	%fd137, %fd136, 0d3BF921FB54442D19;
	cvt.rn.f32.f64 	%f1081, %fd137;
	neg.f32 	%f1082, %f1081;
	setp.lt.s32 	%p150, %r508, 0;
	selp.f32 	%f1414, %f1082, %f1081, %p150;
	bra.uni 	$L__BB0_108;
$L__BB0_107:
	mov.f32 	%f1083, 0f00000000;
	mul.rn.f32 	%f1414, %f116, %f1083;
	mov.b32 	%r823, 0;
$L__BB0_108:
	add.s32 	%r513, %r823, 1;
	mul.rn.f32 	%f1084, %f1414, %f1414;
	and.b32  	%r514, %r823, 1;
	setp.eq.b32 	%p151, %r514, 1;
	selp.f32 	%f1085, %f1414, 0f3F800000, %p151;
	fma.rn.f32 	%f1086, %f1084, %f1085, 0f00000000;
	fma.rn.f32 	%f1087, %f1084, 0f37CBAC00, 0fBAB607ED;
	selp.f32 	%f1088, 0fB94D4153, %f1087, %p151;
	selp.f32 	%f1089, 0f3C0885E4, 0f3D2AAABB, %p151;
	fma.rn.f32 	%f1090, %f1088, %f1084, %f1089;
	selp.f32 	%f1091, 0fBE2AAAA8, 0fBEFFFFFF, %p151;
	fma.rn.f32 	%f1092, %f1090, %f1084, %f1091;
	fma.rn.f32 	%f1093, %f1092, %f1086, %f1085;
	and.b32  	%r515, %r513, 2;
	setp.eq.s32 	%p152, %r515, 0;
	mov.f32 	%f1094, 0f00000000;
	sub.f32 	%f1095, %f1094, %f1093;
	selp.f32 	%f1096, %f1093, %f1095, %p152;
	mul.f32 	%f121, %f115, %f1096;
	add.f32 	%f1097, %f101, 0fC2C80000;
	div.rn.f32 	%f122, %f1097, %f22;
	mul.f32 	%f1098, %f122, 0f3F22F983;
	cvt.rni.s32.f32 	%r827, %f1098;
	cvt.rn.f32.s32 	%f1099, %r827;
	fma.rn.f32 	%f1100, %f1099, 0fBFC90FDA, %f122;
	fma.rn.f32 	%f1101, %f1099, 0fB3A22168, %f1100;
	fma.rn.f32 	%f1415, %f1099, 0fA7C234C5, %f1101;
	abs.f32 	%f1102, %f122;
	setp.ltu.f32 	%p153, %f1102, 0f47CE4780;
	@%p153 bra 	$L__BB0_116;
	setp.eq.f32 	%p154, %f1102, 0f7F800000;
	@%p154 bra 	$L__BB0_115;
	mov.b32 	%r108, %f122;
	mov.b64 	%rd306, 0;
	mov.b32 	%r824, 0;
$L__BB0_111:
	.pragma "nounroll";
	mul.wide.u32 	%rd159, %r824, 4;
	mov.u64 	%rd160, __cudart_i2opi_f;
	add.s64 	%rd161, %rd160, %rd159;
	ld.global.nc.u32 	%r517, [%rd161];
	shl.b32 	%r518, %r108, 8;
	or.b32  	%r519, %r518, -2147483648;
	mad.wide.u32 	%rd162, %r517, %r519, %rd306;
	shr.u64 	%rd306, %rd162, 32;
	add.s64 	%rd163, %rd2, %rd159;
	st.local.u32 	[%rd163], %rd162;
	add.s32 	%r824, %r824, 1;
	setp.ne.s32 	%p155, %r824, 6;
	@%p155 bra 	$L__BB0_111;
	shr.u32 	%r520, %r108, 23;
	st.local.u32 	[%rd2+24], %rd306;
	and.b32  	%r521, %r520, 31;
	and.b32  	%r522, %r520, 224;
	add.s32 	%r523, %r522, -128;
	shr.u32 	%r524, %r523, 5;
	mul.wide.u32 	%rd164, %r524, 4;
	sub.s64 	%rd165, %rd2, %rd164;
	ld.local.u32 	%r825, [%rd165+24];
	ld.local.u32 	%r826, [%rd165+20];
	setp.eq.s32 	%p156, %r521, 0;
	@%p156 bra 	$L__BB0_114;
	shr.u32 	%r525, %r108, 23;
	and.b32  	%r526, %r525, 31;
	shf.l.wrap.b32 	%r825, %r826, %r825, %r526;
	and.b32  	%r527, %r525, 224;
	add.s32 	%r528, %r527, -128;
	shr.u32 	%r529, %r528, 5;
	mul.wide.u32 	%rd166, %r529, 4;
	sub.s64 	%rd167, %rd2, %rd166;
	ld.local.u32 	%r530, [%rd167+16];
	shf.l.wrap.b32 	%r826, %r530, %r826, %r526;
$L__BB0_114:
	shr.u32 	%r531, %r825, 30;
	shf.l.wrap.b32 	%r532, %r826, %r825, 2;
	shl.b32 	%r533, %r826, 2;
	shr.u32 	%r534, %r532, 31;
	add.s32 	%r535, %r534, %r531;
	neg.s32 	%r536, %r535;
	setp.lt.s32 	%p157, %r108, 0;
	selp.b32 	%r827, %r536, %r535, %p157;
	xor.b32  	%r537, %r532, %r108;
	shr.s32 	%r538, %r532, 31;
	xor.b32  	%r539, %r538, %r532;
	xor.b32  	%r540, %r538, %r533;
	cvt.u64.u32 	%rd168, %r539;
	shl.b64 	%rd169, %rd168, 32;
	cvt.u64.u32 	%rd170, %r540;
	or.b64  	%rd171, %rd169, %rd170;
	cvt.rn.f64.s64 	%fd138, %rd171;
	mul.f64 	%fd139, %fd138, 0d3BF921FB54442D19;
	cvt.rn.f32.f64 	%f1104, %fd139;
	neg.f32 	%f1105, %f1104;
	setp.lt.s32 	%p158, %r537, 0;
	selp.f32 	%f1415, %f1105, %f1104, %p158;
	bra.uni 	$L__BB0_116;
$L__BB0_115:
	mov.f32 	%f1106, 0f00000000;
	mul.rn.f32 	%f1415, %f122, %f1106;
	mov.b32 	%r827, 0;
$L__BB0_116:
	add.s32 	%r542, %r827, 1;
	mul.rn.f32 	%f1107, %f1415, %f1415;
	and.b32  	%r543, %r827, 1;
	setp.eq.b32 	%p159, %r543, 1;
	selp.f32 	%f1108, %f1415, 0f3F800000, %p159;
	fma.rn.f32 	%f1109, %f1107, %f1108, 0f00000000;
	fma.rn.f32 	%f1110, %f1107, 0f37CBAC00, 0fBAB607ED;
	selp.f32 	%f1111, 0fB94D4153, %f1110, %p159;
	selp.f32 	%f1112, 0f3C0885E4, 0f3D2AAABB, %p159;
	fma.rn.f32 	%f1113, %f1111, %f1107, %f1112;
	selp.f32 	%f1114, 0fBE2AAAA8, 0fBEFFFFFF, %p159;
	fma.rn.f32 	%f1115, %f1113, %f1107, %f1114;
	fma.rn.f32 	%f1116, %f1115, %f1109, %f1108;
	and.b32  	%r544, %r542, 2;
	setp.eq.s32 	%p160, %r544, 0;
	mov.f32 	%f1117, 0f00000000;
	sub.f32 	%f1118, %f1117, %f1116;
	selp.f32 	%f1119, %f1116, %f1118, %p160;
	mul.f32 	%f127, %f121, %f1119;
	add.f32 	%f1120, %f102, 0fC2C80000;
	div.rn.f32 	%f128, %f1120, %f23;
	mul.f32 	%f1121, %f128, 0f3F22F983;
	cvt.rni.s32.f32 	%r831, %f1121;
	cvt.rn.f32.s32 	%f1122, %r831;
	fma.rn.f32 	%f1123, %f1122, 0fBFC90FDA, %f128;
	fma.rn.f32 	%f1124, %f1122, 0fB3A22168, %f1123;
	fma.rn.f32 	%f1416, %f1122, 0fA7C234C5, %f1124;
	abs.f32 	%f1125, %f128;
	setp.ltu.f32 	%p161, %f1125, 0f47CE4780;
	@%p161 bra 	$L__BB0_124;
	setp.eq.f32 	%p162, %f1125, 0f7F800000;
	@%p162 bra 	$L__BB0_123;
	mov.b32 	%r120, %f128;
	mov.b64 	%rd307, 0;
	mov.b32 	%r828, 0;
$L__BB0_119:
	.pragma "nounroll";
	mul.wide.u32 	%rd173, %r828, 4;
	mov.u64 	%rd174, __cudart_i2opi_f;
	add.s64 	%rd175, %rd174, %rd173;
	ld.global.nc.u32 	%r546, [%rd175];
	shl.b32 	%r547, %r120, 8;
	or.b32  	%r548, %r547, -2147483648;
	mad.wide.u32 	%rd176, %r546, %r548, %rd307;
	shr.u64 	%rd307, %rd176, 32;
	add.s64 	%rd177, %rd2, %rd173;
	st.local.u32 	[%rd177], %rd176;
	add.s32 	%r828, %r828, 1;
	setp.ne.s32 	%p163, %r828, 6;
	@%p163 bra 	$L__BB0_119;
	shr.u32 	%r549, %r120, 23;
	st.local.u32 	[%rd2+24], %rd307;
	and.b32  	%r550, %r549, 31;
	and.b32  	%r551, %r549, 224;
	add.s32 	%r552, %r551, -128;
	shr.u32 	%r553, %r552, 5;
	mul.wide.u32 	%rd178, %r553, 4;
	sub.s64 	%rd179, %rd2, %rd178;
	ld.local.u32 	%r829, [%rd179+24];
	ld.local.u32 	%r830, [%rd179+20];
	setp.eq.s32 	%p164, %r550, 0;
	@%p164 bra 	$L__BB0_122;
	shr.u32 	%r554, %r120, 23;
	and.b32  	%r555, %r554, 31;
	shf.l.wrap.b32 	%r829, %r830, %r829, %r555;
	and.b32  	%r556, %r554, 224;
	add.s32 	%r557, %r556, -128;
	shr.u32 	%r558, %r557, 5;
	mul.wide.u32 	%rd180, %r558, 4;
	sub.s64 	%rd181, %rd2, %rd180;
	ld.local.u32 	%r559, [%rd181+16];
	shf.l.wrap.b32 	%r830, %r559, %r830, %r555;
$L__BB0_122:
	shr.u32 	%r560, %r829, 30;
	shf.l.wrap.b32 	%r561, %r830, %r829, 2;
	shl.b32 	%r562, %r830, 2;
	shr.u32 	%r563, %r561, 31;
	add.s32 	%r564, %r563, %r560;
	neg.s32 	%r565, %r564;
	setp.lt.s32 	%p165, %r120, 0;
	selp.b32 	%r831, %r565, %r564, %p165;
	xor.b32  	%r566, %r561, %r120;
	shr.s32 	%r567, %r561, 31;
	xor.b32  	%r568, %r567, %r561;
	xor.b32  	%r569, %r567, %r562;
	cvt.u64.u32 	%rd182, %r568;
	shl.b64 	%rd183, %rd182, 32;
	cvt.u64.u32 	%rd184, %r569;
	or.b64  	%rd185, %rd183, %rd184;
	cvt.rn.f64.s64 	%fd140, %rd185;
	mul.f64 	%fd141, %fd140, 0d3BF921FB54442D19;
	cvt.rn.f32.f64 	%f1127, %fd141;
	neg.f32 	%f1128, %f1127;
	setp.lt.s32 	%p166, %r566, 0;
	selp.f32 	%f1416, %f1128, %f1127, %p166;
	bra.uni 	$L__BB0_124;
$L__BB0_123:
	mov.f32 	%f1129, 0f00000000;
	mul.rn.f32 	%f1416, %f128, %f1129;
	mov.b32 	%r831, 0;
$L__BB0_124:
	add.s32 	%r571, %r831, 1;
	mul.rn.f32 	%f1130, %f1416, %f1416;
	and.b32  	%r572, %r831, 1;
	setp.eq.b32 	%p167, %r572, 1;
	selp.f32 	%f1131, %f1416, 0f3F800000, %p167;
	fma.rn.f32 	%f1132, %f1130, %f1131, 0f00000000;
	fma.rn.f32 	%f1133, %f1130, 0f37CBAC00, 0fBAB607ED;
	selp.f32 	%f1134, 0fB94D4153, %f1133, %p167;
	selp.f32 	%f1135, 0f3C0885E4, 0f3D2AAABB, %p167;
	fma.rn.f32 	%f1136, %f1134, %f1130, %f1135;
	selp.f32 	%f1137, 0fBE2AAAA8, 0fBEFFFFFF, %p167;
	fma.rn.f32 	%f1138, %f1136, %f1130, %f1137;
	fma.rn.f32 	%f1139, %f1138, %f1132, %f1131;
	and.b32  	%r573, %r571, 2;
	setp.eq.s32 	%p168, %r573, 0;
	mov.f32 	%f1140, 0f00000000;
	sub.f32 	%f1141, %f1140, %f1139;
	selp.f32 	%f1142, %f1139, %f1141, %p168;
	mul.f32 	%f133, %f127, %f1142;
	add.f32 	%f1143, %f103, 0fC2C80000;
	div.rn.f32 	%f134, %f1143, %f24;
	mul.f32 	%f1144, %f134, 0f3F22F983;
	cvt.rni.s32.f32 	%r835, %f1144;
	cvt.rn.f32.s32 	%f1145, %r835;
	fma.rn.f32 	%f1146, %f1145, 0fBFC90FDA, %f134;
	fma.rn.f32 	%f1147, %f1145, 0fB3A22168, %f1146;
	fma.rn.f32 	%f1417, %f1145, 0fA7C234C5, %f1147;
	abs.f32 	%f1148, %f134;
	setp.ltu.f32 	%p169, %f1148, 0f47CE4780;
	@%p169 bra 	$L__BB0_132;
	setp.eq.f32 	%p170, %f1148, 0f7F800000;
	@%p170 bra 	$L__BB0_131;
	mov.b32 	%r132, %f134;
	mov.b64 	%rd308, 0;
	mov.b32 	%r832, 0;
$L__BB0_127:
	.pragma "nounroll";
	mul.wide.u32 	%rd187, %r832, 4;
	mov.u64 	%rd188, __cudart_i2opi_f;
	add.s64 	%rd189, %rd188, %rd187;
	ld.global.nc.u32 	%r575, [%rd189];
	shl.b32 	%r576, %r132, 8;
	or.b32  	%r577, %r576, -2147483648;
	mad.wide.u32 	%rd190, %r575, %r577, %rd308;
	shr.u64 	%rd308, %rd190, 32;
	add.s64 	%rd191, %rd2, %rd187;
	st.local.u32 	[%rd191], %rd190;
	add.s32 	%r832, %r832, 1;
	setp.ne.s32 	%p171, %r832, 6;
	@%p171 bra 	$L__BB0_127;
	shr.u32 	%r578, %r132, 23;
	st.local.u32 	[%rd2+24], %rd308;
	and.b32  	%r579, %r578, 31;
	and.b32  	%r580, %r578, 224;
	add.s32 	%r581, %r580, -128;
	shr.u32 	%r582, %r581, 5;
	mul.wide.u32 	%rd192, %r582, 4;
	sub.s64 	%rd193, %rd2, %rd192;
	ld.local.u32 	%r833, [%rd193+24];
	ld.local.u32 	%r834, [%rd193+20];
	setp.eq.s32 	%p172, %r579, 0;
	@%p172 bra 	$L__BB0_130;
	shr.u32 	%r583, %r132, 23;
	and.b32  	%r584, %r583, 31;
	shf.l.wrap.b32 	%r833, %r834, %r833, %r584;
	and.b32  	%r585, %r583, 224;
	add.s32 	%r586, %r585, -128;
	shr.u32 	%r587, %r586, 5;
	mul.wide.u32 	%rd194, %r587, 4;
	sub.s64 	%rd195, %rd2, %rd194;
	ld.local.u32 	%r588, [%rd195+16];
	shf.l.wrap.b32 	%r834, %r588, %r834, %r584;
$L__BB0_130:
	shr.u32 	%r589, %r833, 30;
	shf.l.wrap.b32 	%r590, %r834, %r833, 2;
	shl.b32 	%r591, %r834, 2;
	shr.u32 	%r592, %r590, 31;
	add.s32 	%r593, %r592, %r589;
	neg.s32 	%r594, %r593;
	setp.lt.s32 	%p173, %r132, 0;
	selp.b32 	%r835, %r594, %r593, %p173;
	xor.b32  	%r595, %r590, %r132;
	shr.s32 	%r596, %r590, 31;
	xor.b32  	%r597, %r596, %r590;
	xor.b32  	%r598, %r596, %r591;
	cvt.u64.u32 	%rd196, %r597;
	shl.b64 	%rd197, %rd196, 32;
	cvt.u64.u32 	%rd198, %r598;
	or.b64  	%rd199, %rd197, %rd198;
	cvt.rn.f64.s64 	%fd142, %rd199;
	mul.f64 	%fd143, %fd142, 0d3BF921FB54442D19;
	cvt.rn.f32.f64 	%f1150, %fd143;
	neg.f32 	%f1151, %f1150;
	setp.lt.s32 	%p174, %r595, 0;
	selp.f32 	%f1417, %f1151, %f1150, %p174;
	bra.uni 	$L__BB0_132;
$L__BB0_131:
	mov.f32 	%f1152, 0f00000000;
	mul.rn.f32 	%f1417, %f134, %f1152;
	mov.b32 	%r835, 0;
$L__BB0_132:
	add.s32 	%r600, %r835, 1;
	mul.rn.f32 	%f1153, %f1417, %f1417;
	and.b32  	%r601, %r835, 1;
	setp.eq.b32 	%p175, %r601, 1;
	selp.f32 	%f1154, %f1417, 0f3F800000, %p175;
	fma.rn.f32 	%f1155, %f1153, %f1154, 0f00000000;
	fma.rn.f32 	%f1156, %f1153, 0f37CBAC00, 0fBAB607ED;
	selp.f32 	%f1157, 0fB94D4153, %f1156, %p175;
	selp.f32 	%f1158, 0f3C0885E4, 0f3D2AAABB, %p175;
	fma.rn.f32 	%f1159, %f1157, %f1153, %f1158;
	selp.f32 	%f1160, 0fBE2AAAA8, 0fBEFFFFFF, %p175;
	fma.rn.f32 	%f1161, %f1159, %f1153, %f1160;
	fma.rn.f32 	%f1162, %f1161, %f1155, %f1154;
	and.b32  	%r602, %r600, 2;
	setp.eq.s32 	%p176, %r602, 0;
	mov.f32 	%f1163, 0f00000000;
	sub.f32 	%f1164, %f1163, %f1162;
	selp.f32 	%f1165, %f1162, %f1164, %p176;
	mul.f32 	%f139, %f133, %f1165;
	add.f32 	%f1166, %f104, 0fC2C80000;
	div.rn.f32 	%f140, %f1166, %f25;
	mul.f32 	%f1167, %f140, 0f3F22F983;
	cvt.rni.s32.f32 	%r839, %f1167;
	cvt.rn.f32.s32 	%f1168, %r839;
	fma.rn.f32 	%f1169, %f1168, 0fBFC90FDA, %f140;
	fma.rn.f32 	%f1170, %f1168, 0fB3A22168, %f1169;
	fma.rn.f32 	%f1418, %f1168, 0fA7C234C5, %f1170;
	abs.f32 	%f1171, %f140;
	setp.ltu.f32 	%p177, %f1171, 0f47CE4780;
	@%p177 bra 	$L__BB0_140;
	setp.eq.f32 	%p178, %f1171, 0f7F800000;
	@%p178 bra 	$L__BB0_139;
	mov.b32 	%r144, %f140;
	mov.b64 	%rd309, 0;
	mov.b32 	%r836, 0;
$L__BB0_135:
	.pragma "nounroll";
	mul.wide.u32 	%rd201, %r836, 4;
	mov.u64 	%rd202, __cudart_i2opi_f;
	add.s64 	%rd203, %rd202, %rd201;
	ld.global.nc.u32 	%r604, [%rd203];
	shl.b32 	%r605, %r144, 8;
	or.b32  	%r606, %r605, -2147483648;
	mad.wide.u32 	%rd204, %r604, %r606, %rd309;
	shr.u64 	%rd309, %rd204, 32;
	add.s64 	%rd205, %rd2, %rd201;
	st.local.u32 	[%rd205], %rd204;
	add.s32 	%r836, %r836, 1;
	setp.ne.s32 	%p179, %r836, 6;
	@%p179 bra 	$L__BB0_135;
	shr.u32 	%r607, %r144, 23;
	st.local.u32 	[%rd2+24], %rd309;
	and.b32  	%r608, %r607, 31;
	and.b32  	%r609, %r607, 224;
	add.s32 	%r610, %r609, -128;
	shr.u32 	%r611, %r610, 5;
	mul.wide.u32 	%rd206, %r611, 4;
	sub.s64 	%rd207, %rd2, %rd206;
	ld.local.u32 	%r837, [%rd207+24];
	ld.local.u32 	%r838, [%rd207+20];
	setp.eq.s32 	%p180, %r608, 0;
	@%p180 bra 	$L__BB0_138;
	shr.u32 	%r612, %r144, 23;
	and.b32  	%r613, %r612, 31;
	shf.l.wrap.b32 	%r837, %r838, %r837, %r613;
	and.b32  	%r614, %r612, 224;
	add.s32 	%r615, %r614, -128;
	shr.u32 	%r616, %r615, 5;
	mul.wide.u32 	%rd208, %r616, 4;
	sub.s64 	%rd209, %rd2, %rd208;
	ld.local.u32 	%r617, [%rd209+16];
	shf.l.wrap.b32 	%r838, %r617, %r838, %r613;
$L__BB0_138:
	shr.u32 	%r618, %r837, 30;
	shf.l.wrap.b32 	%r619, %r838, %r837, 2;
	shl.b32 	%r620, %r838, 2;
	shr.u32 	%r621, %r619, 31;
	add.s32 	%r622, %r621, %r618;
	neg.s32 	%r623, %r622;
	setp.lt.s32 	%p181, %r144, 0;
	selp.b32 	%r839, %r623, %r622, %p181;
	xor.b32  	%r624, %r619, %r144;
	shr.s32 	%r625, %r619, 31;
	xor.b32  	%r626, %r625, %r619;
	xor.b32  	%r627, %r625, %r620;
	cvt.u64.u32 	%rd210, %r626;
	shl.b64 	%rd211, %rd210, 32;
	cvt.u64.u32 	%rd212, %r627;
	or.b64  	%rd213, %rd211, %rd212;
	cvt.rn.f64.s64 	%fd144, %rd213;
	mul.f64 	%fd145, %fd144, 0d3BF921FB54442D19;
	cvt.rn.f32.f64 	%f1173, %fd145;
	neg.f32 	%f1174, %f1173;
	setp.lt.s32 	%p182, %r624, 0;
	selp.f32 	%f1418, %f1174, %f1173, %p182;
	bra.uni 	$L__BB0_140;
$L__BB0_139:
	mov.f32 	%f1175, 0f00000000;
	mul.rn.f32 	%f1418, %f140, %f1175;
	mov.b32 	%r839, 0;
$L__BB0_140:
	add.s32 	%r629, %r839, 1;
	mul.rn.f32 	%f1176, %f1418, %f1418;
	and.b32  	%r630, %r839, 1;
	setp.eq.b32 	%p183, %r630, 1;
	selp.f32 	%f1177, %f1418, 0f3F800000, %p183;
	fma.rn.f32 	%f1178, %f1176, %f1177, 0f00000000;
	fma.rn.f32 	%f1179, %f1176, 0f37CBAC00, 0fBAB607ED;
	selp.f32 	%f1180, 0fB94D4153, %f1179, %p183;
	selp.f32 	%f1181, 0f3C0885E4, 0f3D2AAABB, %p183;
	fma.rn.f32 	%f1182, %f1180, %f1176, %f1181;
	selp.f32 	%f1183, 0fBE2AAAA8, 0fBEFFFFFF, %p183;
	fma.rn.f32 	%f1184, %f1182, %f1176, %f1183;
	fma.rn.f32 	%f1185, %f1184, %f1178, %f1177;
	and.b32  	%r631, %r629, 2;
	setp.eq.s32 	%p184, %r631, 0;
	mov.f32 	%f1186, 0f00000000;
	sub.f32 	%f1187, %f1186, %f1185;
	selp.f32 	%f1188, %f1185, %f1187, %p184;
	mul.f32 	%f145, %f139, %f1188;
	add.f32 	%f1189, %f105, 0fC2C80000;
	div.rn.f32 	%f146, %f1189, %f26;
	mul.f32 	%f1190, %f146, 0f3F22F983;
	cvt.rni.s32.f32 	%r843, %f1190;
	cvt.rn.f32.s32 	%f1191, %r843;
	fma.rn.f32 	%f1192, %f1191, 0fBFC90FDA, %f146;
	fma.rn.f32 	%f1193, %f1191, 0fB3A22168, %f1192;
	fma.rn.f32 	%f1419, %f1191, 0fA7C234C5, %f1193;
	abs.f32 	%f1194, %f146;
	setp.ltu.f32 	%p185, %f1194, 0f47CE4780;
	@%p185 bra 	$L__BB0_148;
	setp.eq.f32 	%p186, %f1194, 0f7F800000;
	@%p186 bra 	$L__BB0_147;
	mov.b32 	%r156, %f146;
	mov.b64 	%rd310, 0;
	mov.b32 	%r840, 0;
$L__BB0_143:
	.pragma "nounroll";
	mul.wide.u32 	%rd215, %r840, 4;
	mov.u64 	%rd216, __cudart_i2opi_f;
	add.s64 	%rd217, %rd216, %rd215;
	ld.global.nc.u32 	%r633, [%rd217];
	shl.b32 	%r634, %r156, 8;
	or.b32  	%r635, %r634, -2147483648;
	mad.wide.u32 	%rd218, %r633, %r635, %rd310;
	shr.u64 	%rd310, %rd218, 32;
	add.s64 	%rd219, %rd2, %rd215;
	st.local.u32 	[%rd219], %rd218;
	add.s32 	%r840, %r840, 1;
	setp.ne.s32 	%p187, %r840, 6;
	@%p187 bra 	$L__BB0_143;
	shr.u32 	%r636, %r156, 23;
	st.local.u32 	[%rd2+24], %rd310;
	and.b32  	%r637, %r636, 31;
	and.b32  	%r638, %r636, 224;
	add.s32 	%r639, %r638, -128;
	shr.u32 	%r640, %r639, 5;
	mul.wide.u32 	%rd220, %r640, 4;
	sub.s64 	%rd221, %rd2, %rd220;
	ld.local.u32 	%r841, [%rd221+24];
	ld.local.u32 	%r842, [%rd221+20];
	setp.eq.s32 	%p188, %r637, 0;
	@%p188 bra 	$L__BB0_146;
	shr.u32 	%r641, %r156, 23;
	and.b32  	%r642, %r641, 31;
	shf.l.wrap.b32 	%r841, %r842, %r841, %r642;
	and.b32  	%r643, %r641, 224;
	add.s32 	%r644, %r643, -128;
	shr.u32 	%r645, %r644, 5;
	mul.wide.u32 	%rd222, %r645, 4;
	sub.s64 	%rd223, %rd2, %rd222;
	ld.local.u32 	%r646, [%rd223+16];
	shf.l.wrap.b32 	%r842, %r646, %r842, %r642;
$L__BB0_146:
	shr.u32 	%r647, %r841, 30;
	shf.l.wrap.b32 	%r648, %r842, %r841, 2;
	shl.b32 	%r649, %r842, 2;
	shr.u32 	%r650, %r648, 31;
	add.s32 	%r651, %r650, %r647;
	neg.s32 	%r652, %r651;
	setp.lt.s32 	%p189, %r156, 0;
	selp.b32 	%r843, %r652, %r651, %p189;
	xor.b32  	%r653, %r648, %r156;
	shr.s32 	%r654, %r648, 31;
	xor.b32  	%r655, %r654, %r648;
	xor.b32  	%r656, %r654, %r649;
	cvt.u64.u32 	%rd224, %r655;
	shl.b64 	%rd225, %rd224, 32;
	cvt.u64.u32 	%rd226, %r656;
	or.b64  	%rd227, %rd225, %rd226;
	cvt.rn.f64.s64 	%fd146, %rd227;
	mul.f64 	%fd147, %fd146, 0d3BF921FB54442D19;
	cvt.rn.f32.f64 	%f1196, %fd147;
	neg.f32 	%f1197, %f1196;
	setp.lt.s32 	%p190, %r653, 0;
	selp.f32 	%f1419, %f1197, %f1196, %p190;
	bra.uni 	$L__BB0_148;
$L__BB0_147:
	mov.f32 	%f1198, 0f00000000;
	mul.rn.f32 	%f1419, %f146, %f1198;
	mov.b32 	%r843, 0;
$L__BB0_148:
	add.s32 	%r658, %r843, 1;
	mul.rn.f32 	%f1199, %f1419, %f1419;
	and.b32  	%r659, %r843, 1;
	setp.eq.b32 	%p191, %r659, 1;
	selp.f32 	%f1200, %f1419, 0f3F800000, %p191;
	fma.rn.f32 	%f1201, %f1199, %f1200, 0f00000000;
	fma.rn.f32 	%f1202, %f1199, 0f37CBAC00, 0fBAB607ED;
	selp.f32 	%f1203, 0fB94D4153, %f1202, %p191;
	selp.f32 	%f1204, 0f3C0885E4, 0f3D2AAABB, %p191;
	fma.rn.f32 	%f1205, %f1203, %f1199, %f1204;
	selp.f32 	%f1206, 0fBE2AAAA8, 0fBEFFFFFF, %p191;
	fma.rn.f32 	%f1207, %f1205, %f1199, %f1206;
	fma.rn.f32 	%f1208, %f1207, %f1201, %f1200;
	and.b32  	%r660, %r658, 2;
	setp.eq.s32 	%p192, %r660, 0;
	mov.f32 	%f1209, 0f00000000;
	sub.f32 	%f1210, %f1209, %f1208;
	selp.f32 	%f1211, %f1208, %f1210, %p192;
	mul.f32 	%f151, %f145, %f1211;
	add.f32 	%f1212, %f106, 0fC2C80000;
	div.rn.f32 	%f152, %f1212, %f27;
	mul.f32 	%f1213, %f152, 0f3F22F983;
	cvt.rni.s32.f32 	%r847, %f1213;
	cvt.rn.f32.s32 	%f1214, %r847;
	fma.rn.f32 	%f1215, %f1214, 0fBFC90FDA, %f152;
	fma.rn.f32 	%f1216, %f1214, 0fB3A22168, %f1215;
	fma.rn.f32 	%f1420, %f1214, 0fA7C234C5, %f1216;
	abs.f32 	%f1217, %f152;
	setp.ltu.f32 	%p193, %f1217, 0f47CE4780;
	@%p193 bra 	$L__BB0_156;
	setp.eq.f32 	%p194, %f1217, 0f7F800000;
	@%p194 bra 	$L__BB0_155;
	mov.b32 	%r168, %f152;
	mov.b64 	%rd311, 0;
	mov.b32 	%r844, 0;
$L__BB0_151:
	.pragma "nounroll";
	mul.wide.u32 	%rd229, %r844, 4;
	mov.u64 	%rd230, __cudart_i2opi_f;
	add.s64 	%rd231, %rd230, %rd229;
	ld.global.nc.u32 	%r662, [%rd231];
	shl.b32 	%r663, %r168, 8;
	or.b32  	%r664, %r663, -2147483648;
	mad.wide.u32 	%rd232, %r662, %r664, %rd311;
	shr.u64 	%rd311, %rd232, 32;
	add.s64 	%rd233, %rd2, %rd229;
	st.local.u32 	[%rd233], %rd232;
	add.s32 	%r844, %r844, 1;
	setp.ne.s32 	%p195, %r844, 6;
	@%p195 bra 	$L__BB0_151;
	shr.u32 	%r665, %r168, 23;
	st.local.u32 	[%rd2+24], %rd311;
	and.b32  	%r666, %r665, 31;
	and.b32  	%r667, %r665, 224;
	add.s32 	%r668, %r667, -128;
	shr.u32 	%r669, %r668, 5;
	mul.wide.u32 	%rd234, %r669, 4;
	sub.s64 	%rd235, %rd2, %rd234;
	ld.local.u32 	%r845, [%rd235+24];
	ld.local.u32 	%r846, [%rd235+20];
	setp.eq.s32 	%p196, %r666, 0;
	@%p196 bra 	$L__BB0_154;
	shr.u32 	%r670, %r168, 23;
	and.b32  	%r671, %r670, 31;
	shf.l.wrap.b32 	%r845, %r846, %r845, %r671;
	and.b32  	%r672, %r670, 224;
	add.s32 	%r673, %r672, -128;
	shr.u32 	%r674, %r673, 5;
	mul.wide.u32 	%rd236, %r674, 4;
	sub.s64 	%rd237, %rd2, %rd236;
	ld.local.u32 	%r675, [%rd237+16];
	shf.l.wrap.b32 	%r846, %r675, %r846, %r671;
$L__BB0_154:
	shr.u32 	%r676, %r845, 30;
	shf.l.wrap.b32 	%r677, %r846, %r845, 2;
	shl.b32 	%r678, %r846, 2;
	shr.u32 	%r679, %r677, 31;
	add.s32 	%r680, %r679, %r676;
	neg.s32 	%r681, %r680;
	setp.lt.s32 	%p197, %r168, 0;
	selp.b32 	%r847, %r681, %r680, %p197;
	xor.b32  	%r682, %r677, %r168;
	shr.s32 	%r683, %r677, 31;
	xor.b32  	%r684, %r683, %r677;
	xor.b32  	%r685, %r683, %r678;
	cvt.u64.u32 	%rd238, %r684;
	shl.b64 	%rd239, %rd238, 32;
	cvt.u64.u32 	%rd240, %r685;
	or.b64  	%rd241, %rd239, %rd240;
	cvt.rn.f64.s64 	%fd148, %rd241;
	mul.f64 	%fd149, %fd148, 0d3BF921FB54442D19;
	cvt.rn.f32.f64 	%f1219, %fd149;
	neg.f32 	%f1220, %f1219;
	setp.lt.s32 	%p198, %r682, 0;
	selp.f32 	%f1420, %f1220, %f1219, %p198;
	bra.uni 	$L__BB0_156;
$L__BB0_155:
	mov.f32 	%f1221, 0f00000000;
	mul.rn.f32 	%f1420, %f152, %f1221;
	mov.b32 	%r847, 0;
$L__BB0_156:
	add.s32 	%r687, %r847, 1;
	mul.rn.f32 	%f1222, %f1420, %f1420;
	and.b32  	%r688, %r847, 1;
	setp.eq.b32 	%p199, %r688, 1;
	selp.f32 	%f1223, %f1420, 0f3F800000, %p199;
	fma.rn.f32 	%f1224, %f1222, %f1223, 0f00000000;
	fma.rn.f32 	%f1225, %f1222, 0f37CBAC00, 0fBAB607ED;
	selp.f32 	%f1226, 0fB94D4153, %f1225, %p199;
	selp.f32 	%f1227, 0f3C0885E4, 0f3D2AAABB, %p199;
	fma.rn.f32 	%f1228, %f1226, %f1222, %f1227;
	selp.f32 	%f1229, 0fBE2AAAA8, 0fBEFFFFFF, %p199;
	fma.rn.f32 	%f1230, %f1228, %f1222, %f1229;
	fma.rn.f32 	%f1231, %f1230, %f1224, %f1223;
	and.b32  	%r689, %r687, 2;
	setp.eq.s32 	%p200, %r689, 0;
	mov.f32 	%f1232, 0f00000000;
	sub.f32 	%f1233, %f1232, %f1231;
	selp.f32 	%f1234, %f1231, %f1233, %p200;
	mul.f32 	%f157, %f151, %f1234;
	add.f32 	%f1235, %f107, 0fC2C80000;
	div.rn.f32 	%f158, %f1235, %f28;
	mul.f32 	%f1236, %f158, 0f3F22F983;
	cvt.rni.s32.f32 	%r851, %f1236;
	cvt.rn.f32.s32 	%f1237, %r851;
	fma.rn.f32 	%f1238, %f1237, 0fBFC90FDA, %f158;
	fma.rn.f32 	%f1239, %f1237, 0fB3A22168, %f1238;
	fma.rn.f32 	%f1421, %f1237, 0fA7C234C5, %f1239;
	abs.f32 	%f1240, %f158;
	setp.ltu.f32 	%p201, %f1240, 0f47CE4780;
	@%p201 bra 	$L__BB0_164;
	setp.eq.f32 	%p202, %f1240, 0f7F800000;
	@%p202 bra 	$L__BB0_163;
	mov.b32 	%r180, %f158;
	mov.b64 	%rd312, 0;
	mov.b32 	%r848, 0;
$L__BB0_159:
	.pragma "nounroll";
	mul.wide.u32 	%rd243, %r848, 4;
	mov.u64 	%rd244, __cudart_i2opi_f;
	add.s64 	%rd245, %rd244, %rd243;
	ld.global.nc.u32 	%r691, [%rd245];
	shl.b32 	%r692, %r180, 8;
	or.b32  	%r693, %r692, -2147483648;
	mad.wide.u32 	%rd246, %r691, %r693, %rd312;
	shr.u64 	%rd312, %rd246, 32;
	add.s64 	%rd247, %rd2, %rd243;
	st.local.u32 	[%rd247], %rd246;
	add.s32 	%r848, %r848, 1;
	setp.ne.s32 	%p203, %r848, 6;
	@%p203 bra 	$L__BB0_159;
	shr.u32 	%r694, %r180, 23;
	st.local.u32 	[%rd2+24], %rd312;
	and.b32  	%r695, %r694, 31;
	and.b32  	%r696, %r694, 224;
	add.s32 	%r697, %r696, -128;
	shr.u32 	%r698, %r697, 5;
	mul.wide.u32 	%rd248, %r698, 4;
	sub.s64 	%rd249, %rd2, %rd248;
	ld.local.u32 	%r849, [%rd249+24];
	ld.local.u32 	%r850, [%rd249+20];
	setp.eq.s32 	%p204, %r695, 0;
	@%p204 bra 	$L__BB0_162;
	shr.u32 	%r699, %r180, 23;
	and.b32  	%r700, %r699, 31;
	shf.l.wrap.b32 	%r849, %r850, %r849, %r700;
	and.b32  	%r701, %r699, 224;
	add.s32 	%r702, %r701, -128;
	shr.u32 	%r703, %r702, 5;
	mul.wide.u32 	%rd250, %r703, 4;
	sub.s64 	%rd251, %rd2, %rd250;
	ld.local.u32 	%r704, [%rd251+16];
	shf.l.wrap.b32 	%r850, %r704, %r850, %r700;
$L__BB0_162:
	shr.u32 	%r705, %r849, 30;
	shf.l.wrap.b32 	%r706, %r850, %r849, 2;
	shl.b32 	%r707, %r850, 2;
	shr.u32 	%r708, %r706, 31;
	add.s32 	%r709, %r708, %r705;
	neg.s32 	%r710, %r709;
	setp.lt.s32 	%p205, %r180, 0;
	selp.b32 	%r851, %r710, %r709, %p205;
	xor.b32  	%r711, %r706, %r180;
	shr.s32 	%r712, %r706, 31;
	xor.b32  	%r713, %r712, %r706;
	xor.b32  	%r714, %r712, %r707;
	cvt.u64.u32 	%rd252, %r713;
	shl.b64 	%rd253, %rd252, 32;
	cvt.u64.u32 	%rd254, %r714;
	or.b64  	%rd255, %rd253, %rd254;
	cvt.rn.f64.s64 	%fd150, %rd255;
	mul.f64 	%fd151, %fd150, 0d3BF921FB54442D19;
	cvt.rn.f32.f64 	%f1242, %fd151;
	neg.f32 	%f1243, %f1242;
	setp.lt.s32 	%p206, %r711, 0;
	selp.f32 	%f1421, %f1243, %f1242, %p206;
	bra.uni 	$L__BB0_164;
$L__BB0_163:
	mov.f32 	%f1244, 0f00000000;
	mul.rn.f32 	%f1421, %f158, %f1244;
	mov.b32 	%r851, 0;
$L__BB0_164:
	add.s32 	%r716, %r851, 1;
	mul.rn.f32 	%f1245, %f1421, %f1421;
	and.b32  	%r717, %r851, 1;
	setp.eq.b32 	%p207, %r717, 1;
	selp.f32 	%f1246, %f1421, 0f3F800000, %p207;
	fma.rn.f32 	%f1247, %f1245, %f1246, 0f00000000;
	fma.rn.f32 	%f1248, %f1245, 0f37CBAC00, 0fBAB607ED;
	selp.f32 	%f1249, 0fB94D4153, %f1248, %p207;
	selp.f32 	%f1250, 0f3C0885E4, 0f3D2AAABB, %p207;
	fma.rn.f32 	%f1251, %f1249, %f1245, %f1250;
	selp.f32 	%f1252, 0fBE2AAAA8, 0fBEFFFFFF, %p207;
	fma.rn.f32 	%f1253, %f1251, %f1245, %f1252;
	fma.rn.f32 	%f1254, %f1253, %f1247, %f1246;
	and.b32  	%r718, %r716, 2;
	setp.eq.s32 	%p208, %r718, 0;
	mov.f32 	%f1255, 0f00000000;
	sub.f32 	%f1256, %f1255, %f1254;
	selp.f32 	%f1257, %f1254, %f1256, %p208;
	mul.f32 	%f163, %f157, %f1257;
	add.f32 	%f1258, %f108, 0fC2C80000;
	div.rn.f32 	%f164, %f1258, %f29;
	mul.f32 	%f1259, %f164, 0f3F22F983;
	cvt.rni.s32.f32 	%r855, %f1259;
	cvt.rn.f32.s32 	%f1260, %r855;
	fma.rn.f32 	%f1261, %f1260, 0fBFC90FDA, %f164;
	fma.rn.f32 	%f1262, %f1260, 0fB3A22168, %f1261;
	fma.rn.f32 	%f1422, %f1260, 0fA7C234C5, %f1262;
	abs.f32 	%f1263, %f164;
	setp.ltu.f32 	%p209, %f1263, 0f47CE4780;
	@%p209 bra 	$L__BB0_172;
	setp.eq.f32 	%p210, %f1263, 0f7F800000;
	@%p210 bra 	$L__BB0_171;
	mov.b32 	%r192, %f164;
	mov.b64 	%rd313, 0;
	mov.b32 	%r852, 0;
$L__BB0_167:
	.pragma "nounroll";
	mul.wide.u32 	%rd257, %r852, 4;
	mov.u64 	%rd258, __cudart_i2opi_f;
	add.s64 	%rd259, %rd258, %rd257;
	ld.global.nc.u32 	%r720, [%rd259];
	shl.b32 	%r721, %r192, 8;
	or.b32  	%r722, %r721, -2147483648;
	mad.wide.u32 	%rd260, %r720, %r722, %rd313;
	shr.u64 	%rd313, %rd260, 32;
	add.s64 	%rd261, %rd2, %rd257;
	st.local.u32 	[%rd261], %rd260;
	add.s32 	%r852, %r852, 1;
	setp.ne.s32 	%p211, %r852, 6;
	@%p211 bra 	$L__BB0_167;
	shr.u32 	%r723, %r192, 23;
	st.local.u32 	[%rd2+24], %rd313;
	and.b32  	%r724, %r723, 31;
	and.b32  	%r725, %r723, 224;
	add.s32 	%r726, %r725, -128;
	shr.u32 	%r727, %r726, 5;
	mul.wide.u32 	%rd262, %r727, 4;
	sub.s64 	%rd263, %rd2, %rd262;
	ld.local.u32 	%r853, [%rd263+24];
	ld.local.u32 	%r854, [%rd263+20];
	setp.eq.s32 	%p212, %r724, 0;
	@%p212 bra 	$L__BB0_170;
	shr.u32 	%r728, %r192, 23;
	and.b32  	%r729, %r728, 31;
	shf.l.wrap.b32 	%r853, %r854, %r853, %r729;
	and.b32  	%r730, %r728, 224;
	add.s32 	%r731, %r730, -128;
	shr.u32 	%r732, %r731, 5;
	mul.wide.u32 	%rd264, %r732, 4;
	sub.s64 	%rd265, %rd2, %rd264;
	ld.local.u32 	%r733, [%rd265+16];
	shf.l.wrap.b32 	%r854, %r733, %r854, %r729;
$L__BB0_170:
	shr.u32 	%r734, %r853, 30;
	shf.l.wrap.b32 	%r735, %r854, %r853, 2;
	shl.b32 	%r736, %r854, 2;
	shr.u32 	%r737, %r735, 31;
	add.s32 	%r738, %r737, %r734;
	neg.s32 	%r739, %r738;
	setp.lt.s32 	%p213, %r192, 0;
	selp.b32 	%r855, %r739, %r738, %p213;
	xor.b32  	%r740, %r735, %r192;
	shr.s32 	%r741, %r735, 31;
	xor.b32  	%r742, %r741, %r735;
	xor.b32  	%r743, %r741, %r736;
	cvt.u64.u32 	%rd266, %r742;
	shl.b64 	%rd267, %rd266, 32;
	cvt.u64.u32 	%rd268, %r743;
	or.b64  	%rd269, %rd267, %rd268;
	cvt.rn.f64.s64 	%fd152, %rd269;
	mul.f64 	%fd153, %fd152, 0d3BF921FB54442D19;
	cvt.rn.f32.f64 	%f1265, %fd153;
	neg.f32 	%f1266, %f1265;
	setp.lt.s32 	%p214, %r740, 0;
	selp.f32 	%f1422, %f1266, %f1265, %p214;
	bra.uni 	$L__BB0_172;
$L__BB0_171:
	mov.f32 	%f1267, 0f00000000;
	mul.rn.f32 	%f1422, %f164, %f1267;
	mov.b32 	%r855, 0;
$L__BB0_172:
	add.s32 	%r745, %r855, 1;
	mul.rn.f32 	%f1268, %f1422, %f1422;
	and.b32  	%r746, %r855, 1;
	setp.eq.b32 	%p215, %r746, 1;
	selp.f32 	%f1269, %f1422, 0f3F800000, %p215;
	fma.rn.f32 	%f1270, %f1268, %f1269, 0f00000000;
	fma.rn.f32 	%f1271, %f1268, 0f37CBAC00, 0fBAB607ED;
	selp.f32 	%f1272, 0fB94D4153, %f1271, %p215;
	selp.f32 	%f1273, 0f3C0885E4, 0f3D2AAABB, %p215;
	fma.rn.f32 	%f1274, %f1272, %f1268, %f1273;
	selp.f32 	%f1275, 0fBE2AAAA8, 0fBEFFFFFF, %p215;
	fma.rn.f32 	%f1276, %f1274, %f1268, %f1275;
	fma.rn.f32 	%f1277, %f1276, %f1270, %f1269;
	and.b32  	%r747, %r745, 2;
	setp.eq.s32 	%p216, %r747, 0;
	mov.f32 	%f1278, 0f00000000;
	sub.f32 	%f1279, %f1278, %f1277;
	selp.f32 	%f1280, %f1277, %f1279, %p216;
	mul.f32 	%f1281, %f163, %f1280;
	add.f32 	%f1282, %f99, 0fC2C80000;
	fma.rn.f32 	%f1283, %f1282, %f1282, 0f00000000;
	add.f32 	%f1284, %f100, 0fC2C80000;
	fma.rn.f32 	%f1285, %f1284, %f1284, %f1283;
	add.f32 	%f1286, %f101, 0fC2C80000;
	fma.rn.f32 	%f1287, %f1286, %f1286, %f1285;
	add.f32 	%f1288, %f102, 0fC2C80000;
	fma.rn.f32 	%f1289, %f1288, %f1288, %f1287;
	add.f32 	%f1290, %f103, 0fC2C80000;
	fma.rn.f32 	%f1291, %f1290, %f1290, %f1289;
	add.f32 	%f1292, %f104, 0fC2C80000;
	fma.rn.f32 	%f1293, %f1292, %f1292, %f1291;
	add.f32 	%f1294, %f105, 0fC2C80000;
	fma.rn.f32 	%f1295, %f1294, %f1294, %f1293;
	add.f32 	%f1296, %f106, 0fC2C80000;
	fma.rn.f32 	%f1297, %f1296, %f1296, %f1295;
	add.f32 	%f1298, %f107, 0fC2C80000;
	fma.rn.f32 	%f1299, %f1298, %f1298, %f1297;
	add.f32 	%f1300, %f108, 0fC2C80000;
	fma.rn.f32 	%f1301, %f1300, %f1300, %f1299;
	div.rn.f32 	%f1302, %f1301, 0f457A0000;
	sub.f32 	%f1303, %f1302, %f1281;
	add.f32 	%f1304, %f1303, 0f3F800000;
	cvt.f64.f32 	%fd154, %f1304;
	add.f64 	%fd155, %fd154, 0d3EE4F8B588E368F1;
	rcp.rn.f64 	%fd156, %fd155;
	cvt.f64.f32 	%fd157, %f1412;
	setp.gt.f64 	%p217, %fd156, %fd157;
	@%p217 bra 	$L__BB0_173;
	bra.uni 	$L__BB0_190;
$L__BB0_173:
	ld.param.u64 	%rd299, [_Z4getqP4nest_param_0];
	st.f32 	[%rd21], %f99;
	cvta.to.global.u64 	%rd270, %rd299;
	mov.u32 	%r748, %tid.x;
	mul.wide.u32 	%rd271, %r748, 24;
	add.s64 	%rd43, %rd270, %rd271;
	ld.global.u64 	%rd272, [%rd43];
	st.f32 	[%rd272+4], %f100;
	ld.global.u64 	%rd273, [%rd43];
	st.f32 	[%rd273+8], %f101;
	ld.global.u64 	%rd274, [%rd43];
	st.f32 	[%rd274+12], %f102;
	ld.global.u64 	%rd275, [%rd43];
	st.f32 	[%rd275+16], %f103;
	ld.global.u64 	%rd276, [%rd43];
	st.f32 	[%rd276+20], %f104;
	ld.global.u64 	%rd277, [%rd43];
	st.f32 	[%rd277+24], %f105;
	ld.global.u64 	%rd278, [%rd43];
	st.f32 	[%rd278+28], %f106;
	ld.global.u64 	%rd279, [%rd43];
	st.f32 	[%rd279+32], %f107;
	ld.global.u64 	%rd280, [%rd43];
	st.f32 	[%rd280+36], %f108;
	ld.global.u32 	%r812, [%rd43+12];
	setp.eq.s32 	%p218, %r812, 0;
	mov.f32 	%f1428, 0f3F800000;
	mov.f32 	%f1427, 0f00000000;
	@%p218 bra 	$L__BB0_189;
	ld.global.u64 	%rd42, [%rd43];
	mov.b32 	%r856, 0;
	mov.f32 	%f1427, 0f00000000;
	mov.f32 	%f1428, 0f3F800000;
$L__BB0_175:
	mov.u32 	%r204, %r856;
	mul.wide.u32 	%rd281, %r204, 4;
	add.s64 	%rd282, %rd42, %rd281;
	ld.f32 	%f1310, [%rd282];
	add.f32 	%f171, %f1310, 0fC2C80000;
	fma.rn.f32 	%f1427, %f171, %f171, %f1427;
	add.s32 	%r856, %r204, 1;
	cvt.rn.f32.u32 	%f173, %r856;
	abs.f32 	%f174, %f173;
	setp.eq.s32 	%p219, %r204, 0;
	mov.f32 	%f1425, 0f3F800000;
	@%p219 bra 	$L__BB0_180;
	setp.num.f32 	%p220, %f174, %f174;
	@%p220 bra 	$L__BB0_178;
	mov.f32 	%f1365, 0f3F000000;
	add.rn.f32 	%f1425, %f173, %f1365;
	bra.uni 	$L__BB0_180;
$L__BB0_178:
	setp.lt.f32 	%p221, %f174, 0f00800000;
	mul.f32 	%f1311, %f174, 0f4B800000;
	selp.f32 	%f1312, %f1311, %f174, %p221;
	mov.b32 	%r750, %f1312;
	add.s32 	%r751, %r750, -1060439283;
	and.b32  	%r752, %r751, -8388608;
	sub.s32 	%r753, %r750, %r752;
	mov.b32 	%f1313, %r753;
	cvt.rn.f32.s32 	%f1314, %r752;
	selp.f32 	%f1315, 0fC1C00000, 0f00000000, %p221;
	fma.rn.f32 	%f1316, %f1314, 0f34000000, %f1315;
	add.f32 	%f1317, %f1313, 0fBF800000;
	add.f32 	%f1318, %f1313, 0f3F800000;
	rcp.approx.ftz.f32 	%f1319, %f1318;
	add.f32 	%f1320, %f1317, %f1317;
	mul.f32 	%f1321, %f1320, %f1319;
	mul.f32 	%f1322, %f1321, %f1321;
	neg.f32 	%f1323, %f1321;
	sub.f32 	%f1324, %f1317, %f1321;
	add.f32 	%f1325, %f1324, %f1324;
	fma.rn.f32 	%f1326, %f1323, %f1317, %f1325;
	mul.rn.f32 	%f1327, %f1319, %f1326;
	fma.rn.f32 	%f1328, %f1322, 0f3A2C32E4, 0f3B52E7DB;
	fma.rn.f32 	%f1329, %f1328, %f1322, 0f3C93BB73;
	fma.rn.f32 	%f1330, %f1329, %f1322, 0f3DF6384F;
	mul.rn.f32 	%f1331, %f1330, %f1322;
	fma.rn.f32 	%f1332, %f1321, 0f3FB8AA3B, %f1316;
	mul.f32 	%f1333, %f1331, 0f40400000;
	sub.f32 	%f1334, %f1316, %f1332;
	fma.rn.f32 	%f1335, %f1321, 0f3FB8AA3B, %f1334;
	fma.rn.f32 	%f1336, %f1327, 0f3FB8AA3B, %f1335;
	fma.rn.f32 	%f1337, %f1321, 0f32A55E34, %f1336;
	fma.rn.f32 	%f1338, %f1333, %f1327, %f1337;
	fma.rn.f32 	%f1339, %f1331, %f1321, %f1338;
	add.rn.f32 	%f1340, %f1332, %f1339;
	mov.f32 	%f1341, 0f3F000000;
	mul.rn.f32 	%f1342, %f1340, %f1341;
	cvt.rni.f32.f32 	%f1343, %f1342;
	sub.f32 	%f1344, %f1342, %f1343;
	neg.f32 	%f1345, %f1342;
	fma.rn.f32 	%f1346, %f1340, 0f3F000000, %f1345;
	neg.f32 	%f1347, %f1332;
	add.rn.f32 	%f1348, %f1340, %f1347;
	neg.f32 	%f1349, %f1348;
	add.rn.f32 	%f1350, %f1339, %f1349;
	fma.rn.f32 	%f1351, %f1350, 0f3F000000, %f1346;
	add.f32 	%f1352, %f1344, %f1351;
	setp.gt.f32 	%p222, %f1343, 0f00000000;
	selp.b32 	%r754, 0, -2097152000, %p222;
	setp.neu.f32 	%p223, %f174, 0f7F800000;
	setp.lt.f32 	%p224, %f1342, 0f00000000;
	selp.f32 	%f1353, 0f00000000, 0f7F800000, %p224;
	abs.f32 	%f1354, %f1342;
	setp.gt.f32 	%p225, %f1354, 0f43180000;
	cvt.rzi.s32.f32 	%r755, %f1343;
	shl.b32 	%r756, %r755, 23;
	sub.s32 	%r757, %r756, %r754;
	mov.b32 	%f1355, %r757;
	add.s32 	%r758, %r754, 2130706432;
	mov.b32 	%f1356, %r758;
	fma.rn.f32 	%f1357, %f1352, 0f391FCB8E, 0f3AAF85ED;
	fma.rn.f32 	%f1358, %f1357, %f1352, 0f3C1D9856;
	fma.rn.f32 	%f1359, %f1358, %f1352, 0f3D6357BB;
	fma.rn.f32 	%f1360, %f1359, %f1352, 0f3E75FDEC;
	fma.rn.f32 	%f1361, %f1360, %f1352, 0f3F317218;
	fma.rn.f32 	%f1362, %f1361, %f1352, 0f3F800000;
	mul.f32 	%f1363, %f1362, %f1356;
	mul.f32 	%f1364, %f1363, %f1355;
	selp.f32 	%f1425, %f1353, %f1364, %p225;
	@%p223 bra 	$L__BB0_180;
	add.f32 	%f1425, %f173, %f173;
$L__BB0_180:
	div.rn.f32 	%f179, %f171, %f1425;
	mul.f32 	%f1366, %f179, 0f3F22F983;
	cvt.rni.s32.f32 	%r860, %f1366;
	cvt.rn.f32.s32 	%f1367, %r860;
	fma.rn.f32 	%f1368, %f1367, 0fBFC90FDA, %f179;
	fma.rn.f32 	%f1369, %f1367, 0fB3A22168, %f1368;
	fma.rn.f32 	%f1426, %f1367, 0fA7C234C5, %f1369;
	abs.f32 	%f181, %f179;
	setp.ltu.f32 	%p226, %f181, 0f47CE4780;
	@%p226 bra 	$L__BB0_188;
	setp.neu.f32 	%p227, %f181, 0f7F800000;
	@%p227 bra 	$L__BB0_183;
	mov.f32 	%f1372, 0f00000000;
	mul.rn.f32 	%f1426, %f179, %f1372;
	mov.b32 	%r860, 0;
	bra.uni 	$L__BB0_188;
$L__BB0_183:
	mov.b32 	%r207, %f179;
	shl.b32 	%r760, %r207, 8;
	or.b32  	%r208, %r760, -2147483648;
	mov.b64 	%rd314, 0;
	mov.b32 	%r857, 0;
$L__BB0_184:
	.pragma "nounroll";
	mul.wide.u32 	%rd284, %r857, 4;
	mov.u64 	%rd285, __cudart_i2opi_f;
	add.s64 	%rd286, %rd285, %rd284;
	ld.global.nc.u32 	%r761, [%rd286];
	mad.wide.u32 	%rd287, %r761, %r208, %rd314;
	shr.u64 	%rd314, %rd287, 32;
	add.s64 	%rd288, %rd1, %rd284;
	st.local.u32 	[%rd288], %rd287;
	add.s32 	%r857, %r857, 1;
	setp.ne.s32 	%p228, %r857, 6;
	@%p228 bra 	$L__BB0_184;
	shr.u32 	%r762, %r207, 23;
	st.local.u32 	[%rd1+24], %rd314;
	and.b32  	%r211, %r762, 31;
	and.b32  	%r763, %r762, 224;
	add.s32 	%r764, %r763, -128;
	shr.u32 	%r765, %r764, 5;
	mul.wide.u32 	%rd289, %r765, 4;
	sub.s64 	%rd46, %rd1, %rd289;
	ld.local.u32 	%r858, [%rd46+24];
	ld.local.u32 	%r859, [%rd46+20];
	setp.eq.s32 	%p229, %r211, 0;
	@%p229 bra 	$L__BB0_187;
	shf.l.wrap.b32 	%r858, %r859, %r858, %r211;
	ld.local.u32 	%r766, [%rd46+16];
	shf.l.wrap.b32 	%r859, %r766, %r859, %r211;
$L__BB0_187:
	shr.u32 	%r767, %r858, 30;
	shf.l.wrap.b32 	%r768, %r859, %r858, 2;
	shl.b32 	%r769, %r859, 2;
	shr.u32 	%r770, %r768, 31;
	add.s32 	%r771, %r770, %r767;
	neg.s32 	%r772, %r771;
	setp.lt.s32 	%p230, %r207, 0;
	selp.b32 	%r860, %r772, %r771, %p230;
	xor.b32  	%r773, %r768, %r207;
	shr.s32 	%r774, %r768, 31;
	xor.b32  	%r775, %r774, %r768;
	xor.b32  	%r776, %r774, %r769;
	cvt.u64.u32 	%rd290, %r775;
	shl.b64 	%rd291, %rd290, 32;
	cvt.u64.u32 	%rd292, %r776;
	or.b64  	%rd293, %rd291, %rd292;
	cvt.rn.f64.s64 	%fd158, %rd293;
	mul.f64 	%fd159, %fd158, 0d3BF921FB54442D19;
	cvt.rn.f32.f64 	%f1370, %fd159;
	neg.f32 	%f1371, %f1370;
	setp.lt.s32 	%p231, %r773, 0;
	selp.f32 	%f1426, %f1371, %f1370, %p231;
$L__BB0_188:
	add.s32 	%r778, %r860, 1;
	mul.rn.f32 	%f1373, %f1426, %f1426;
	and.b32  	%r779, %r860, 1;
	setp.eq.b32 	%p232, %r779, 1;
	selp.f32 	%f1374, %f1426, 0f3F800000, %p232;
	fma.rn.f32 	%f1375, %f1373, %f1374, 0f00000000;
	fma.rn.f32 	%f1376, %f1373, 0f37CBAC00, 0fBAB607ED;
	selp.f32 	%f1377, 0fB94D4153, %f1376, %p232;
	selp.f32 	%f1378, 0f3C0885E4, 0f3D2AAABB, %p232;
	fma.rn.f32 	%f1379, %f1377, %f1373, %f1378;
	selp.f32 	%f1380, 0fBE2AAAA8, 0fBEFFFFFF, %p232;
	fma.rn.f32 	%f1381, %f1379, %f1373, %f1380;
	fma.rn.f32 	%f1382, %f1381, %f1375, %f1374;
	and.b32  	%r780, %r778, 2;
	setp.eq.s32 	%p233, %r780, 0;
	mov.f32 	%f1383, 0f00000000;
	sub.f32 	%f1384, %f1383, %f1382;
	selp.f32 	%f1385, %f1382, %f1384, %p233;
	mul.f32 	%f1428, %f1428, %f1385;
	setp.ne.s32 	%p234, %r856, %r812;
	@%p234 bra 	$L__BB0_175;
$L__BB0_189:
	div.rn.f32 	%f1386, %f1427, 0f457A0000;
	sub.f32 	%f1387, %f1386, %f1428;
	add.f32 	%f1388, %f1387, 0f3F800000;
	cvt.f64.f32 	%fd160, %f1388;
	add.f64 	%fd161, %fd160, 0d3EE4F8B588E368F1;
	rcp.rn.f64 	%fd162, %fd161;
	cvt.rn.f32.f64 	%f1412, %fd162;
	st.global.f32 	[%rd43+8], %f1412;
	mov.u32 	%r813, %r812;
	mov.u32 	%r815, %r812;
$L__BB0_190:
	add.s32 	%r790, %r790, 1;
	setp.ne.s32 	%p235, %r790, 60000;
	mov.u32 	%r789, %r815;
	@%p235 bra 	$L__BB0_17;
	ret;

}
.func  (.param .align 16 .b8 func_retval0[16]) __internal_trig_reduction_slowpathd(
	.param .b64 __internal_trig_reduction_slowpathd_param_0
)
{
	.local .align 8 .b8 	__local_depot1[40];
	.reg .b64 	%SP;
	.reg .b64 	%SPL;
	.reg .pred 	%p<10>;
	.reg .b32 	%r<47>;
	.reg .b64 	%rd<74>;
	.reg .b64 	%fd<5>;

	mov.u64 	%SPL, __local_depot1;
	ld.param.f64 	%fd4, [__internal_trig_reduction_slowpathd_param_0];
	add.u64 	%rd1, %SPL, 0;
	{
	.reg .b32 %temp; 
	mov.b64 	{%temp, %r1}, %fd4;
	}
	shr.u32 	%r2, %r1, 20;
	and.b32  	%r3, %r2, 2047;
	setp.eq.s32 	%p1, %r3, 2047;
	mov.b32 	%r46, 0;
	@%p1 bra 	$L__BB1_9;
	add.s32 	%r20, %r3, -1024;
	mov.b64 	%rd20, %fd4;
	shl.b64 	%rd2, %rd20, 11;
	shr.u32 	%r4, %r20, 6;
	sub.s32 	%r45, 15, %r4;
	sub.s32 	%r21, 19, %r4;
	setp.lt.u32 	%p2, %r20, 128;
	selp.b32 	%r6, 18, %r21, %p2;
	setp.ge.s32 	%p3, %r45, %r6;
	mov.b64 	%rd70, 0;
	@%p3 bra 	$L__BB1_4;
	add.s32 	%r23, %r6, %r4;
	neg.s32 	%r43, %r23;
	or.b64  	%rd3, %rd2, -9223372036854775808;
	mov.b64 	%rd70, 0;
	mov.b32 	%r42, 0;
	mov.u64 	%rd25, __cudart_i2opi_d;
	mov.u32 	%r44, %r45;
$L__BB1_3:
	.pragma "nounroll";
	mul.wide.s32 	%rd22, %r42, 8;
	add.s64 	%rd23, %rd1, %rd22;
	mul.wide.s32 	%rd24, %r44, 8;
	add.s64 	%rd26, %rd25, %rd24;
	ld.global.nc.u64 	%rd27, [%rd26];
	{
	.reg .u32 %r0, %r1, %r2, %r3, %alo, %ahi, %blo, %bhi, %clo, %chi;
	mov.b64 	{%alo,%ahi}, %rd27;
	mov.b64 	{%blo,%bhi}, %rd3;
	mov.b64 	{%clo,%chi}, %rd70;
	mad.lo.cc.u32 	%r0, %alo, %blo, %clo;
	madc.hi.cc.u32 	%r1, %alo, %blo, %chi;
	madc.hi.u32 	%r2, %alo, %bhi, 0;
	mad.lo.cc.u32 	%r1, %alo, %bhi, %r1;
	madc.hi.cc.u32 	%r2, %ahi, %blo, %r2;
	madc.hi.u32 	%r3, %ahi, %bhi, 0;
	mad.lo.cc.u32 	%r1, %ahi, %blo, %r1;
	madc.lo.cc.u32 	%r2, %ahi, %bhi, %r2;
	addc.u32 	%r3, %r3, 0;
	mov.b64 	%rd28, {%r0,%r1};
	mov.b64 	%rd70, {%r2,%r3};
	}
	st.local.u64 	[%rd23], %rd28;
	add.s32 	%r44, %r44, 1;
	add.s32 	%r43, %r43, 1;
	add.s32 	%r42, %r42, 1;
	setp.ne.s32 	%p4, %r43, -15;
	mov.u32 	%r45, %r6;
	@%p4 bra 	$L__BB1_3;
$L__BB1_4:
	cvt.s64.s32 	%rd29, %r45;
	cvt.u64.u32 	%rd30, %r4;
	add.s64 	%rd31, %rd30, %rd29;
	shl.b64 	%rd32, %rd31, 3;
	add.s64 	%rd33, %rd1, %rd32;
	st.local.u64 	[%rd33+-120], %rd70;
	and.b32  	%r15, %r2, 63;
	ld.local.u64 	%rd72, [%rd1+16];
	ld.local.u64 	%rd71, [%rd1+24];
	setp.eq.s32 	%p5, %r15, 0;
	@%p5 bra 	$L__BB1_6;
	shl.b64 	%rd34, %rd71, %r15;
	shr.u64 	%rd35, %rd72, 1;
	xor.b32  	%r24, %r15, 63;
	shr.u64 	%rd36, %rd35, %r24;
	or.b64  	%rd71, %rd34, %rd36;
	ld.local.u64 	%rd37, [%rd1+8];
	shl.b64 	%rd38, %rd72, %r15;
	shr.u64 	%rd39, %rd37, 1;
	shr.u64 	%rd40, %rd39, %r24;
	or.b64  	%rd72, %rd38, %rd40;
$L__BB1_6:
	and.b32  	%r25, %r1, -2147483648;
	shr.u64 	%rd41, %rd71, 62;
	cvt.u32.u64 	%r26, %rd41;
	mov.b64 	{%r27, %r28}, %rd71;
	mov.b64 	{%r29, %r30}, %rd72;
	shf.l.wrap.b32 	%r31, %r30, %r27, 2;
	shf.l.wrap.b32 	%r32, %r27, %r28, 2;
	mov.b64 	%rd42, {%r31, %r32};
	shl.b64 	%rd43, %rd72, 2;
	shr.u64 	%rd44, %rd42, 63;
	cvt.u32.u64 	%r33, %rd44;
	add.s32 	%r34, %r33, %r26;
	setp.eq.s32 	%p6, %r25, 0;
	neg.s32 	%r35, %r34;
	selp.b32 	%r46, %r34, %r35, %p6;
	setp.gt.s64 	%p7, %rd42, -1;
	mov.b64 	%rd45, 0;
	{
	.reg .u32 %r0, %r1, %r2, %r3, %a0, %a1, %a2, %a3, %b0, %b1, %b2, %b3;
	mov.b64 	{%a0,%a1}, %rd45;
	mov.b64 	{%a2,%a3}, %rd45;
	mov.b64 	{%b0,%b1}, %rd43;
	mov.b64 	{%b2,%b3}, %rd42;
	sub.cc.u32 	%r0, %a0, %b0;
	subc.cc.u32 	%r1, %a1, %b1;
	subc.cc.u32 	%r2, %a2, %b2;
	subc.u32 	%r3, %a3, %b3;
	mov.b64 	%rd46, {%r0,%r1};
	mov.b64 	%rd47, {%r2,%r3};
	}
	xor.b32  	%r36, %r25, -2147483648;
	selp.b64 	%rd73, %rd42, %rd47, %p7;
	selp.b64 	%rd14, %rd43, %rd46, %p7;
	selp.b32 	%r17, %r25, %r36, %p7;
	clz.b64 	%r37, %rd73;
	cvt.u64.u32 	%rd15, %r37;
	setp.eq.s32 	%p8, %r37, 0;
	@%p8 bra 	$L__BB1_8;
	cvt.u32.u64 	%r38, %rd15;
	and.b32  	%r39, %r38, 63;
	shl.b64 	%rd48, %rd73, %r39;
	shr.u64 	%rd49, %rd14, 1;
	not.b32 	%r40, %r38;
	and.b32  	%r41, %r40, 63;
	shr.u64 	%rd50, %rd49, %r41;
	or.b64  	%rd73, %rd48, %rd50;
$L__BB1_8:
	mov.b64 	%rd51, -3958705157555305931;
	{
	.reg .u32 %r0, %r1, %r2, %r3, %alo, %ahi, %blo, %bhi;
	mov.b64 	{%alo,%ahi}, %rd73;
	mov.b64 	{%blo,%bhi}, %rd51;
	mul.lo.u32 	%r0, %alo, %blo;
	mul.hi.u32 	%r1, %alo, %blo;
	mad.lo.cc.u32 	%r1, %alo, %bhi, %r1;
	madc.hi.u32 	%r2, %alo, %bhi, 0;
	mad.lo.cc.u32 	%r1, %ahi, %blo, %r1;
	madc.hi.cc.u32 	%r2, %ahi, %blo, %r2;
	madc.hi.u32 	%r3, %ahi, %bhi, 0;
	mad.lo.cc.u32 	%r2, %ahi, %bhi, %r2;
	addc.u32 	%r3, %r3, 0;
	mov.b64 	%rd52, {%r0,%r1};
	mov.b64 	%rd53, {%r2,%r3};
	}
	setp.gt.s64 	%p9, %rd53, 0;
	{
	.reg .u32 %r0, %r1, %r2, %r3, %a0, %a1, %a2, %a3, %b0, %b1, %b2, %b3;
	mov.b64 	{%a0,%a1}, %rd52;
	mov.b64 	{%a2,%a3}, %rd53;
	mov.b64 	{%b0,%b1}, %rd52;
	mov.b64 	{%b2,%b3}, %rd53;
	add.cc.u32 	%r0, %a0, %b0;
	addc.cc.u32 	%r1, %a1, %b1;
	addc.cc.u32 	%r2, %a2, %b2;
	addc.u32 	%r3, %a3, %b3;
	mov.b64 	%rd54, {%r0,%r1};
	mov.b64 	%rd55, {%r2,%r3};
	}
	selp.b64 	%rd56, %rd55, %rd53, %p9;
	selp.s64 	%rd57, -1, 0, %p9;
	sub.s64 	%rd58, %rd57, %rd15;
	cvt.u64.u32 	%rd59, %r17;
	shl.b64 	%rd60, %rd59, 32;
	add.s64 	%rd61, %rd56, 1;
	shr.u64 	%rd62, %rd61, 10;
	add.s64 	%rd63, %rd62, 1;
	shr.u64 	%rd64, %rd63, 1;
	shl.b64 	%rd65, %rd58, 52;
	add.s64 	%rd66, %rd65, %rd64;
	add.s64 	%rd67, %rd66, 4602678819172646912;
	or.b64  	%rd68, %rd67, %rd60;
	mov.b64 	%fd4, %rd68;
$L__BB1_9:
	st.param.f64 	[func_retval0], %fd4;
	st.param.b32 	[func_retval0+8], %r46;
	ret;

}


// ===== COMPILED SASS (sm_100) =====

	.target	sm_100

	.elftype	@"ET_EXEC"


//--------------------- .note.nv.tkinfo           --------------------------
	.section	.note.nv.tkinfo,"",@"SHT_NOTE"
	.sectionflags	@"SHF_NOTE_NV_TKINFO"
	.tkinfo
        /*0018*/ 	.word	0x00000002
        /*0030*/ 	.string	""
        /*0030*/ 	.string	"ptxas"
        /*0030*/ 	.string	"Cuda compilation tools, release 13.0, V13.0.88"
        /*0030*/ 	.string	"Build cuda_13.0.r13.0/compiler.36424714_0"
        /*0030*/ 	.string	"-arch sm_100 -m 64 "



//--------------------- .note.nv.cuinfo           --------------------------
	.section	.note.nv.cuinfo,"",@"SHT_NOTE"
	.sectionflags	@"SHF_NOTE_NV_CUINFO"
        /*0018*/ 	.short	0x0002
        /*001a*/ 	.short	0x0064
        /*001c*/ 	.short	0x0082
	.zero		2


//--------------------- .nv.info                  --------------------------
	.section	.nv.info,"",@"SHT_CUDA_INFO"
	.align	4


	//----- nvinfo : EIATTR_REGCOUNT
	.align		4
        /*0000*/ 	.byte	0x04, 0x2f
        /*0002*/ 	.short	(.L_6 - .L_5)
	.align		4
.L_5:
        /*0004*/ 	.word	index@(_Z4getqP4nest)
        /*0008*/ 	.word	0x00000030


	//----- nvinfo : EIATTR_FRAME_SIZE
	.align		4
.L_6:
        /*000c*/ 	.byte	0x04, 0x11
        /*000e*/ 	.short	(.L_8 - .L_7)
	.align		4
.L_7:
        /*0010*/ 	.word	index@($_Z4getqP4nest$__internal_trig_reduction_slowpathd)
        /*0014*/ 	.word	0x00000070


	//----- nvinfo : EIATTR_FRAME_SIZE
	.align		4
.L_8:
        /*0018*/ 	.byte	0x04, 0x11
        /*001a*/ 	.short	(.L_10 - .L_9)
	.align		4
.L_9:
        /*001c*/ 	.word	index@($__internal_2_$__cuda_sm3x_div_rn_noftz_f32_slowpath)
        /*0020*/ 	.word	0x00000070


	//----- nvinfo : EIATTR_FRAME_SIZE
	.align		4
.L_10:
        /*0024*/ 	.byte	0x04, 0x11
        /*0026*/ 	.short	(.L_12 - .L_11)
	.align		4
.L_11:
        /*0028*/ 	.word	index@($__internal_1_$__cuda_sm20_div_rn_f64_full)
        /*002c*/ 	.word	0x00000070


	//----- nvinfo : EIATTR_FRAME_SIZE
	.align		4
.L_12:
        /*0030*/ 	.byte	0x04, 0x11
        /*0032*/ 	.short	(.L_14 - .L_13)
	.align		4
.L_13:
        /*0034*/ 	.word	index@($__internal_0_$__cuda_sm20_dblrcp_rn_slowpath_v3)
        /*0038*/ 	.word	0x00000070


	//----- nvinfo : EIATTR_FRAME_SIZE
	.align		4
.L_14:
        /*003c*/ 	.byte	0x04, 0x11
        /*003e*/ 	.short	(.L_16 - .L_15)
	.align		4
.L_15:
        /*0040*/ 	.word	index@(_Z4getqP4nest)
        /*0044*/ 	.word	0x00000070


	//----- nvinfo : EIATTR_MIN_STACK_SIZE
	.align		4
.L_16:
        /*0048*/ 	.byte	0x04, 0x12
        /*004a*/ 	.short	(.L_18 - .L_17)
	.align		4
.L_17:
        /*004c*/ 	.word	index@(_Z4getqP4nest)
        /*0050*/ 	.word	0x00000070
.L_18:


//--------------------- .nv.compat                --------------------------
	.section	.nv.compat,"",@"SHT_CUDA_COMPAT_INFO"
	.align	4
        /*0000*/ 	.byte	0x02, 0x09, 0x00, 0x00, 0x02, 0x02, 0x01, 0x00, 0x02, 0x05, 0x05, 0x00, 0x03, 0x07, 0x01, 0x01
        /*0010*/ 	.byte	0x02, 0x03, 0x00, 0x00, 0x02, 0x06, 0x01, 0x00, 0x04, 0x0b, 0x08, 0x00, 0x01, 0x00, 0x00, 0x00
        /*0020*/ 	.byte	0x00, 0x00, 0x00, 0x00


//--------------------- .nv.info._Z4getqP4nest    --------------------------
	.section	.nv.info._Z4getqP4nest,"",@"SHT_CUDA_INFO"
	.sectionflags	@""
	.align	4


	//----- nvinfo : EIATTR_CUDA_API_VERSION
	.align		4
        /*0000*/ 	.byte	0x04, 0x37
        /*0002*/ 	.short	(.L_20 - .L_19)
.L_19:
        /*0004*/ 	.word	0x00000082


	//----- nvinfo : EIATTR_KPARAM_INFO
	.align		4
.L_20:
        /*0008*/ 	.byte	0x04, 0x17
        /*000a*/ 	.short	(.L_22 - .L_21)
.L_21:
        /*000c*/ 	.word	0x00000000
        /*0010*/ 	.short	0x0000
        /*0012*/ 	.short	0x0000
        /*0014*/ 	.byte	0x00, 0xf5, 0x21, 0x00


	//----- nvinfo : EIATTR_SPARSE_MMA_MASK
	.align		4
.L_22:
        /*0018*/ 	.byte	0x03, 0x50
        /*001a*/ 	.short	0x0000


	//----- nvinfo : EIATTR_MAXREG_COUNT
	.align		4
        /*001c*/ 	.byte	0x03, 0x1b
        /*001e*/ 	.short	0x00ff


	//----- nvinfo : EIATTR_MERCURY_ISA_VERSION
	.align		4
        /*0020*/ 	.byte	0x03, 0x5f
        /*0022*/ 	.short	0x0101


	//----- nvinfo : EIATTR_VRC_CTA_INIT_COUNT
	.align		4
        /*0024*/ 	.byte	0x02, 0x4a
	.zero		1
	.zero		1


	//----- nvinfo : EIATTR_EXIT_INSTR_OFFSETS
	.align		4
        /*0028*/ 	.byte	0x04, 0x1c
        /*002a*/ 	.short	(.L_24 - .L_23)


	//   ....[0]....
.L_23:
        /*002c*/ 	.word	0x0000b5f0


	//----- nvinfo : EIATTR_CRS_STACK_SIZE
	.align		4
.L_24:
        /*0030*/ 	.byte	0x04, 0x1e
        /*0032*/ 	.short	(.L_26 - .L_25)
.L_25:
        /*0034*/ 	.word	0x00000000


	//----- nvinfo : EIATTR_CBANK_PARAM_SIZE
	.align		4
.L_26:
        /*0038*/ 	.byte	0x03, 0x19
        /*003a*/ 	.short	0x0008


	//----- nvinfo : EIATTR_PARAM_CBANK
	.align		4
        /*003c*/ 	.byte	0x04, 0x0a
        /*003e*/ 	.short	(.L_28 - .L_27)
	.align		4
.L_27:
        /*0040*/ 	.word	index@(.nv.constant0._Z4getqP4nest)
        /*0044*/ 	.short	0x0380
        /*0046*/ 	.short	0x0008


	//----- nvinfo : EIATTR_SW_WAR
	.align		4
.L_28:
        /*0048*/ 	.byte	0x04, 0x36
        /*004a*/ 	.short	(.L_30 - .L_29)
.L_29:
        /*004c*/ 	.word	0x00000008
.L_30:


//--------------------- .nv.callgraph             --------------------------
	.section	.nv.callgraph,"",@"SHT_CUDA_CALLGRAPH"
	.align	4
	.sectionentsize	8
	.align		4
        /*0000*/ 	.word	0x00000000
	.align		4
        /*0004*/ 	.word	0xffffffff
	.align		4
        /*0008*/ 	.word	0x00000000
	.align		4
        /*000c*/ 	.word	0xfffffffe
	.align		4
        /*0010*/ 	.word	0x00000000
	.align		4
        /*0014*/ 	.word	0xfffffffd
	.align		4
        /*0018*/ 	.word	0x00000000
	.align		4
        /*001c*/ 	.word	0xfffffffc


//--------------------- .nv.constant4             --------------------------
	.section	.nv.constant4,"a",@progbits
	.align	8
	.align		8
.nv.constant4:
        /*0000*/ 	.dword	gpu_sigma
	.align		8
        /*0008*/ 	.dword	gpu_gar0
	.align		8
        /*0010*/ 	.dword	__cudart_i2opi_f
	.align		8
        /*0018*/ 	.dword	__cudart_i2opi_d
	.align		8
        /*0020*/ 	.dword	__cudart_sin_cos_coeffs


//--------------------- .text._Z4getqP4nest       --------------------------
	.section	.text._Z4getqP4nest,"ax",@progbits
	.align	128
        .global         _Z4getqP4nest
        .type           _Z4getqP4nest,@function
        .size           _Z4getqP4nest,(.L_x_181 - _Z4getqP4nest)
        .other          _Z4getqP4nest,@"STO_CUDA_ENTRY STV_DEFAULT"
_Z4getqP4nest:
.text._Z4getqP4nest:
[----:B------:R-:W0:Y:S01]  /*0000*/  LDC R1, c[0x0][0x37c] ;  /* 0x0000df00ff017b82 */ /* 0x000e220000000800 */
[----:B------:R-:W1:Y:S07]  /*0010*/  S2R R3, SR_TID.X ;  /* 0x0000000000037919 */ /* 0x000e6e0000002100 */
[----:B------:R-:W1:Y:S01]  /*0020*/  LDC.64 R6, c[0x0][0x380] ;  /* 0x0000e000ff067b82 */ /* 0x000e620000000a00 */
[----:B------:R-:W2:Y:S01]  /*0030*/  LDCU.64 UR6, c[0x0][0x358] ;  /* 0x00006b00ff0677ac */ /* 0x000ea20008000a00 */
[----:B0-----:R-:W-:Y:S01]  /*0040*/  IADD3 R1, PT, PT, R1, -0x70, RZ ;  /* 0xffffff9001017810 */ /* 0x001fe20007ffe0ff */
[----:B-1----:R-:W-:-:S05]  /*0050*/  IMAD.WIDE.U32 R6, R3, 0x18, R6 ;  /* 0x0000001803067825 */ /* 0x002fca00078e0006 */
[----:B--2---:R-:W2:Y:S01]  /*0060*/  LDG.E R30, desc[UR6][R6.64+0xc] ;  /* 0x00000c06061e7981 */ /* 0x004ea2000c1e1900 */
[----:B------:R-:W-:Y:S01]  /*0070*/  BSSY.RECONVERGENT B0, `(.L_x_0) ;  /* 0x00000b2000007945 */ /* 0x000fe20003800200 */
[----:B------:R-:W-:Y:S02]  /*0080*/  HFMA2 R0, -RZ, RZ, 0, 0 ;  /* 0x00000000ff007431 */ /* 0x000fe400000001ff */
[----:B------:R-:W-:Y:S01]  /*0090*/  IMAD.MOV.U32 R4, RZ, RZ, 0x3f800000 ;  /* 0x3f800000ff047424 */ /* 0x000fe200078e00ff */
[----:B--2---:R-:W-:-:S13]  /*00a0*/  ISETP.NE.AND P0, PT, R30, RZ, PT ;  /* 0x000000ff1e00720c */ /* 0x004fda0003f05270 */
[----:B------:R-:W-:Y:S05]  /*00b0*/  @!P0 BRA `(.L_x_1) ;  /* 0x0000000800b48947 */ /* 0x000fea0003800000 */
[----:B------:R0:W5:Y:S01]  /*00c0*/  LDG.E.64 R14, desc[UR6][R6.64] ;  /* 0x00000006060e7981 */ /* 0x000162000c1e1b00 */
[----:B------:R-:W-:Y:S01]  /*00d0*/  IMAD.MOV.U32 R3, RZ, RZ, RZ ;  /* 0x000000ffff037224 */ /* 0x000fe200078e00ff */
[----:B------:R-:W-:Y:S01]  /*00e0*/  MOV R0, RZ ;  /* 0x000000ff00007202 */ /* 0x000fe20000000f00 */
[----:B------:R-:W-:-:S07]  /*00f0*/  IMAD.MOV.U32 R4, RZ, RZ, 0x3f800000 ;  /* 0x3f800000ff047424 */ /* 0x000fce00078e00ff */
.L_x_9:
[----:B-----5:R-:W-:-:S05]  /*0100*/  IMAD.WIDE.U32 R8, R3, 0x4, R14 ;  /* 0x0000000403087825 */ /* 0x020fca00078e000e */
[----:B------:R1:W5:Y:S01]  /*0110*/  LD.E R17, desc[UR6][R8.64] ;  /* 0x0000000608117980 */ /* 0x000362000c101900 */
[C---:B------:R-:W-:Y:S01]  /*0120*/  ISETP.NE.AND P0, PT, R3.reuse, RZ, PT ;  /* 0x000000ff0300720c */ /* 0x040fe20003f05270 */
[----:B------:R-:W-:Y:S01]  /*0130*/  BSSY.RECONVERGENT B1, `(.L_x_2) ;  /* 0x0000044000017945 */ /* 0x000fe20003800200 */
[----:B------:R-:W-:Y:S01]  /*0140*/  IADD3 R3, PT, PT, R3, 0x1, RZ ;  /* 0x0000000103037810 */ /* 0x000fe20007ffe0ff */
[----:B------:R-:W-:-:S10]  /*0150*/  IMAD.MOV.U32 R13, RZ, RZ, 0x3f800000 ;  /* 0x3f800000ff0d7424 */ /* 0x000fd400078e00ff */
[----:B-1----:R-:W-:Y:S05]  /*0160*/  @!P0 BRA `(.L_x_3) ;  /* 0x0000000400008947 */ /* 0x002fea0003800000 */
[----:B------:R-:W-:-:S04]  /*0170*/  I2FP.F32.U32 R2, R3 ;  /* 0x0000000300027245 */ /* 0x000fc80000201000 */
[----:B------:R-:W-:-:S13]  /*0180*/  FSETP.NAN.AND P0, PT, |R2|, |R2|, PT ;  /* 0x400000020200720b */ /* 0x000fda0003f08200 */
[----:B------:R-:W-:Y:S01]  /*0190*/  @P0 FADD R13, R2, 0.5 ;  /* 0x3f000000020d0421 */ /* 0x000fe20000000000 */
[----:B------:R-:W-:Y:S06]  /*01a0*/  @P0 BRA `(.L_x_3) ;  /* 0x0000000000f00947 */ /* 0x000fec0003800000 */
[C---:B------:R-:W-:Y:S01]  /*01b0*/  FMUL R5, |R2|.reuse, 16777216 ;  /* 0x4b80000002057820 */ /* 0x040fe20000400200 */
[C---:B------:R-:W-:Y:S02]  /*01c0*/  FSETP.GEU.AND P0, PT, |R2|.reuse, 1.175494350822287508e-38, PT ;  /* 0x008000000200780b */ /* 0x040fe40003f0e200 */
[----:B------:R-:W-:Y:S02]  /*01d0*/  MOV R13, 0x3a2c32e4 ;  /* 0x3a2c32e4000d7802 */ /* 0x000fe40000000f00 */
[----:B------:R-:W-:Y:S02]  /*01e0*/  FSEL R5, R5, |R2|, !P0 ;  /* 0x4000000205057208 */ /* 0x000fe40004000000 */
[----:B------:R-:W-:Y:S02]  /*01f0*/  FSETP.NEU.AND P2, PT, |R2|, +INF , PT ;  /* 0x7f8000000200780b */ /* 0x000fe40003f4d200 */
[----:B------:R-:W-:-:S04]  /*0200*/  IADD3 R8, PT, PT, R5, -0x3f3504f3, RZ ;  /* 0xc0cafb0d05087810 */ /* 0x000fc80007ffe0ff */
[----:B------:R-:W-:-:S05]  /*0210*/  LOP3.LUT R8, R8, 0xff800000, RZ, 0xc0, !PT ;  /* 0xff80000008087812 */ /* 0x000fca00078ec0ff */
[----:B------:R-:W-:Y:S01]  /*0220*/  IMAD.IADD R5, R5, 0x1, -R8 ;  /* 0x0000000105057824 */ /* 0x000fe200078e0a08 */
[----:B------:R-:W-:-:S03]  /*0230*/  I2FP.F32.S32 R8, R8 ;  /* 0x0000000800087245 */ /* 0x000fc60000201400 */
[C---:B------:R-:W-:Y:S01]  /*0240*/  FADD R10, R5.reuse, 1 ;  /* 0x3f800000050a7421 */ /* 0x040fe20000000000 */
[----:B------:R-:W-:Y:S01]  /*0250*/  FADD R9, R5, -1 ;  /* 0xbf80000005097421 */ /* 0x000fe20000000000 */
[----:B------:R-:W-:-:S03]  /*0260*/  FSEL R5, RZ, -24, P0 ;  /* 0xc1c00000ff057808 */ /* 0x000fc60000000000 */
[----:B------:R-:W-:Y:S01]  /*0270*/  FADD R11, R9, R9 ;  /* 0x00000009090b7221 */ /* 0x000fe20000000000 */
[----:B------:R-:W1:Y:S01]  /*0280*/  MUFU.RCP R10, R10 ;  /* 0x0000000a000a7308 */ /* 0x000e620000001000 */
[----:B------:R-:W-:Y:S02]  /*0290*/  FFMA R5, R8, 1.1920928955078125e-07, R5 ;  /* 0x3400000008057823 */ /* 0x000fe40000000005 */
[----:B-1----:R-:W-:-:S04]  /*02a0*/  FMUL R12, R10, R11 ;  /* 0x0000000b0a0c7220 */ /* 0x002fc80000400000 */
[----:B------:R-:W-:Y:S01]  /*02b0*/  FADD R11, R9, -R12 ;  /* 0x8000000c090b7221 */ /* 0x000fe20000000000 */
[CC--:B------:R-:W-:Y:S01]  /*02c0*/  FMUL R8, R12.reuse, R12.reuse ;  /* 0x0000000c0c087220 */ /* 0x0c0fe20000400000 */
[----:B------:R-:W-:Y:S02]  /*02d0*/  FFMA R18, R12, 1.4426950216293334961, R5 ;  /* 0x3fb8aa3b0c127823 */ /* 0x000fe40000000005 */
[----:B------:R-:W-:Y:S01]  /*02e0*/  FADD R16, R11, R11 ;  /* 0x0000000b0b107221 */ /* 0x000fe20000000000 */
[C---:B------:R-:W-:Y:S01]  /*02f0*/  FFMA R11, R8.reuse, R13, 0.0032181653659790754318 ;  /* 0x3b52e7db080b7423 */ /* 0x040fe2000000000d */
[----:B------:R-:W-:Y:S02]  /*0300*/  FADD R5, R5, -R18 ;  /* 0x8000001205057221 */ /* 0x000fe40000000000 */
[----:B------:R-:W-:Y:S01]  /*0310*/  FFMA R9, R9, -R12, R16 ;  /* 0x8000000c09097223 */ /* 0x000fe20000000010 */
[----:B------:R-:W-:Y:S01]  /*0320*/  FFMA R11, R8, R11, 0.018033718690276145935 ;  /* 0x3c93bb73080b7423 */ /* 0x000fe2000000000b */
[----:B------:R-:W-:-:S02]  /*0330*/  FFMA R16, R12, 1.4426950216293334961, R5 ;  /* 0x3fb8aa3b0c107823 */ /* 0x000fc40000000005 */
[----:B------:R-:W-:Y:S01]  /*0340*/  FMUL R9, R10, R9 ;  /* 0x000000090a097220 */ /* 0x000fe20000400000 */
[----:B------:R-:W-:-:S03]  /*0350*/  FFMA R11, R8, R11, 0.12022458761930465698 ;  /* 0x3df6384f080b7423 */ /* 0x000fc6000000000b */
[----:B------:R-:W-:Y:S01]  /*0360*/  FFMA R5, R9, 1.4426950216293334961, R16 ;  /* 0x3fb8aa3b09057823 */ /* 0x000fe20000000010 */
[----:B------:R-:W-:-:S03]  /*0370*/  FMUL R11, R8, R11 ;  /* 0x0000000b080b7220 */ /* 0x000fc60000400000 */
[----:B------:R-:W-:Y:S01]  /*0380*/  FFMA R10, R12, 1.9251366722983220825e-08, R5 ;  /* 0x32a55e340c0a7823 */ /* 0x000fe20000000005 */
[----:B------:R-:W-:-:S04]  /*0390*/  FMUL R8, R11, 3 ;  /* 0x404000000b087820 */ /* 0x000fc80000400000 */
[----:B------:R-:W-:Y:S01]  /*03a0*/  FFMA R8, R9, R8, R10 ;  /* 0x0000000809087223 */ /* 0x000fe2000000000a */
[----:B------:R-:W-:-:S03]  /*03b0*/  IMAD.MOV.U32 R10, RZ, RZ, 0x391fcb8e ;  /* 0x391fcb8eff0a7424 */ /* 0x000fc600078e00ff */
[----:B------:R-:W-:-:S04]  /*03c0*/  FFMA R11, R12, R11, R8 ;  /* 0x0000000b0c0b7223 */ /* 0x000fc80000000008 */
[----:B------:R-:W-:-:S04]  /*03d0*/  FADD R5, R18, R11 ;  /* 0x0000000b12057221 */ /* 0x000fc80000000000 */
[----:B------:R-:W-:Y:S01]  /*03e0*/  FMUL R8, R5, 0.5 ;  /* 0x3f00000005087820 */ /* 0x000fe20000400000 */
[----:B------:R-:W-:-:S03]  /*03f0*/  FADD R18, -R18, R5 ;  /* 0x0000000512127221 */ /* 0x000fc60000000100 */
[----:B------:R-:W1:Y:S01]  /*0400*/  FRND R9, R8 ;  /* 0x0000000800097307 */ /* 0x000e620000201000 */
[----:B------:R-:W-:Y:S01]  /*0410*/  FADD R18, R11, -R18 ;  /* 0x800000120b127221 */ /* 0x000fe20000000000 */
[----:B------:R-:W-:Y:S01]  /*0420*/  FFMA R5, R5, 0.5, -R8 ;  /* 0x3f00000005057823 */ /* 0x000fe20000000808 */
[----:B------:R-:W-:-:S03]  /*0430*/  FSETP.GT.AND P1, PT, |R8|, 152, PT ;  /* 0x431800000800780b */ /* 0x000fc60003f24200 */
[----:B------:R-:W-:Y:S01]  /*0440*/  FFMA R18, R18, 0.5, R5 ;  /* 0x3f00000012127823 */ /* 0x000fe20000000005 */
[----:B-1----:R-:W-:Y:S01]  /*0450*/  FADD R5, R8, -R9 ;  /* 0x8000000908057221 */ /* 0x002fe20000000000 */
[----:B------:R-:W-:-:S03]  /*0460*/  FSETP.GT.AND P0, PT, R9, RZ, PT ;  /* 0x000000ff0900720b */ /* 0x000fc60003f04000 */
[----:B------:R-:W-:Y:S01]  /*0470*/  FADD R5, R5, R18 ;  /* 0x0000001205057221 */ /* 0x000fe20000000000 */
[----:B------:R-:W-:Y:S02]  /*0480*/  SEL R9, RZ, 0x83000000, P0 ;  /* 0x83000000ff097807 */ /* 0x000fe40000000000 */
[----:B------:R-:W-:Y:S01]  /*0490*/  FSETP.GEU.AND P0, PT, R8, RZ, PT ;  /* 0x000000ff0800720b */ /* 0x000fe20003f0e000 */
[----:B------:R-:W-:Y:S01]  /*04a0*/  FFMA R10, R5, R10, 0.0013391353422775864601 ;  /* 0x3aaf85ed050a7423 */ /* 0x000fe2000000000a */
[----:B------:R-:W-:Y:S02]  /*04b0*/  IADD3 R11, PT, PT, R9, 0x7f000000, RZ ;  /* 0x7f000000090b7810 */ /* 0x000fe40007ffe0ff */
[----:B------:R-:W-:Y:S01]  /*04c0*/  FSEL R13, RZ, +INF , !P0 ;  /* 0x7f800000ff0d7808 */ /* 0x000fe20004000000 */
[C---:B------:R-:W-:Y:S02]  /*04d0*/  FFMA R12, R5.reuse, R10, 0.0096188392490148544312 ;  /* 0x3c1d9856050c7423 */ /* 0x040fe4000000000a */
[----:B------:R-:W1:Y:S02]  /*04e0*/  F2I.NTZ R10, R8 ;  /* 0x00000008000a7305 */ /* 0x000e640000203100 */
[----:B------:R-:W-:-:S04]  /*04f0*/  FFMA R12, R5, R12, 0.055503588169813156128 ;  /* 0x3d6357bb050c7423 */ /* 0x000fc8000000000c */
[----:B------:R-:W-:-:S04]  /*0500*/  FFMA R12, R5, R12, 0.24022644758224487305 ;  /* 0x3e75fdec050c7423 */ /* 0x000fc8000000000c */
[----:B------:R-:W-:-:S04]  /*0510*/  FFMA R12, R5, R12, 0.69314718246459960938 ;  /* 0x3f317218050c7423 */ /* 0x000fc8000000000c */
[----:B------:R-:W-:Y:S01]  /*0520*/  FFMA R12, R5, R12, 1 ;  /* 0x3f800000050c7423 */ /* 0x000fe2000000000c */
[----:B-1----:R-:W-:-:S03]  /*0530*/  IMAD R10, R10, 0x800000, -R9 ;  /* 0x008000000a0a7824 */ /* 0x002fc600078e0a09 */
[----:B------:R-:W-:-:S04]  /*0540*/  FMUL R11, R11, R12 ;  /* 0x0000000c0b0b7220 */ /* 0x000fc80000400000 */
[----:B------:R-:W-:Y:S01]  /*0550*/  @!P1 FMUL R13, R10, R11 ;  /* 0x0000000b0a0d9220 */ /* 0x000fe20000400000 */
[----:B------:R-:W-:-:S07]  /*0560*/  @!P2 FADD R13, R2, R2 ;  /* 0x00000002020da221 */ /* 0x000fce0000000000 */
.L_x_3:
[----:B------:R-:W-:Y:S05]  /*0570*/  BSYNC.RECONVERGENT B1 ;  /* 0x0000000000017941 */ /* 0x000fea0003800200 */
.L_x_2:
[----:B------:R-:W1:Y:S01]  /*0580*/  MUFU.RCP R2, R13 ;  /* 0x0000000d00027308 */ /* 0x000e620000001000 */
[----:B-----5:R-:W-:Y:S01]  /*0590*/  FADD R17, R17, -100 ;  /* 0xc2c8000011117421 */ /* 0x020fe20000000000 */
[----:B------:R-:W-:Y:S03]  /*05a0*/  BSSY.RECONVERGENT B1, `(.L_x_4) ;  /* 0x000000c000017945 */ /* 0x000fe60003800200 */
[----:B------:R-:W-:-:S03]  /*05b0*/  FFMA R0, R17, R17, R0 ;  /* 0x0000001111007223 */ /* 0x000fc60000000000 */
[----:B------:R-:W2:Y:S01]  /*05c0*/  FCHK P0, R17, R13 ;  /* 0x0000000d11007302 */ /* 0x000ea20000000000 */
[----:B-1----:R-:W-:-:S04]  /*05d0*/  FFMA R5, R2, -R13, 1 ;  /* 0x3f80000002057423 */ /* 0x002fc8000000080d */
[----:B------:R-:W-:-:S04]  /*05e0*/  FFMA R2, R2, R5, R2 ;  /* 0x0000000502027223 */ /* 0x000fc80000000002 */
[----:B------:R-:W-:-:S04]  /*05f0*/  FFMA R8, R17, R2, RZ ;  /* 0x0000000211087223 */ /* 0x000fc800000000ff */
[----:B------:R-:W-:-:S04]  /*0600*/  FFMA R11, R8, -R13, R17 ;  /* 0x8000000d080b7223 */ /* 0x000fc80000000011 */
[----:B------:R-:W-:Y:S01]  /*0610*/  FFMA R11, R2, R11, R8 ;  /* 0x0000000b020b7223 */ /* 0x000fe20000000008 */
[----:B--2---:R-:W-:Y:S06]  /*0620*/  @!P0 BRA `(.L_x_5) ;  /* 0x00000000000c8947 */ /* 0x004fec0003800000 */
[----:B------:R-:W-:-:S07]  /*0630*/  MOV R8, 0x650 ;  /* 0x0000065000087802 */ /* 0x000fce0000000f00 */
[----:B0-----:R-:W-:Y:S05]  /*0640*/  CALL.REL.NOINC `($__internal_2_$__cuda_sm3x_div_rn_noftz_f32_slowpath) ;  /* 0x000000b8000c7944 */ /* 0x001fea0003c00000 */
[----:B------:R-:W-:-:S07]  /*0650*/  MOV R11, R2 ;  /* 0x00000002000b7202 */ /* 0x000fce0000000f00 */
.L_x_5:
[----:B------:R-:W-:Y:S05]  /*0660*/  BSYNC.RECONVERGENT B1 ;  /* 0x0000000000017941 */ /* 0x000fea0003800200 */
.L_x_4:
[C---:B------:R-:W-:Y:S01]  /*0670*/  FMUL R2, R11.reuse, 0.63661974668502807617 ;  /* 0x3f22f9830b027820 */ /* 0x040fe20000400000 */
[----:B------:R-:W-:Y:S01]  /*0680*/  FSETP.GE.AND P0, PT, |R11|, 105615, PT ;  /* 0x47ce47800b00780b */ /* 0x000fe20003f06200 */
[----:B------:R-:W-:Y:S04]  /*0690*/  BSSY.RECONVERGENT B1, `(.L_x_6) ;  /* 0x000003a000017945 */ /* 0x000fe80003800200 */
[----:B------:R-:W1:Y:S02]  /*06a0*/  F2I.NTZ R2, R2 ;  /* 0x0000000200027305 */ /* 0x000e640000203100 */
[----:B-1----:R-:W-:-:S05]  /*06b0*/  I2FP.F32.S32 R8, R2 ;  /* 0x0000000200087245 */ /* 0x002fca0000201400 */
[----:B------:R-:W-:-:S04]  /*06c0*/  FFMA R5, R8, -1.5707962512969970703, R11 ;  /* 0xbfc90fda08057823 */ /* 0x000fc8000000000b */
[----:B------:R-:W-:-:S04]  /*06d0*/  FFMA R5, R8, -7.5497894158615963534e-08, R5 ;  /* 0xb3a2216808057823 */ /* 0x000fc80000000005 */
[----:B------:R-:W-:Y:S01]  /*06e0*/  FFMA R5, R8, -5.3903029534742383927e-15, R5 ;  /* 0xa7c234c508057823 */ /* 0x000fe20000000005 */
[----:B------:R-:W-:Y:S06]  /*06f0*/  @!P0 BRA `(.L_x_7) ;  /* 0x0000000000cc8947 */ /* 0x000fec0003800000 */
[----:B------:R-:W-:-:S13]  /*0700*/  FSETP.NEU.AND P0, PT, |R11|, +INF , PT ;  /* 0x7f8000000b00780b */ /* 0x000fda0003f0d200 */
[----:B------:R-:W-:Y:S01]  /*0710*/  @!P0 FMUL R5, RZ, R11 ;  /* 0x0000000bff058220 */ /* 0x000fe20000400000 */
[----:B------:R-:W-:Y:S01]  /*0720*/  @!P0 IMAD.MOV.U32 R2, RZ, RZ, RZ ;  /* 0x000000ffff028224 */ /* 0x000fe200078e00ff */
[----:B------:R-:W-:Y:S06]  /*0730*/  @!P0 BRA `(.L_x_7) ;  /* 0x0000000000bc8947 */ /* 0x000fec0003800000 */
[----:B------:R-:W1:Y:S01]  /*0740*/  LDC.64 R16, c[0x4][0x10] ;  /* 0x01000400ff107b82 */ /* 0x000e620000000a00 */
[----:B------:R-:W-:Y:S01]  /*0750*/  SHF.L.U32 R2, R11, 0x8, RZ ;  /* 0x000000080b027819 */ /* 0x000fe200000006ff */
[----:B------:R-:W-:Y:S02]  /*0760*/  HFMA2 R5, -RZ, RZ, 0, 0 ;  /* 0x00000000ff057431 */ /* 0x000fe400000001ff */
[----:B------:R-:W-:Y:S01]  /*0770*/  IMAD.MOV.U32 R10, RZ, RZ, RZ ;  /* 0x000000ffff0a7224 */ /* 0x000fe200078e00ff */
[----:B------:R-:W-:Y:S01]  /*0780*/  UMOV UR4, URZ ;  /* 0x000000ff00047c82 */ /* 0x000fe20008000000 */
[----:B------:R-:W-:-:S07]  /*0790*/  LOP3.LUT R21, R2, 0x80000000, RZ, 0xfc, !PT ;  /* 0x8000000002157812 */ /* 0x000fce00078efcff */
.L_x_8:
[----:B-1----:R-:W-:-:S06]  /*07a0*/  IMAD.WIDE.U32 R8, R5, 0x4, R16 ;  /* 0x0000000405087825 */ /* 0x002fcc00078e0010 */
[----:B--2---:R-:W2:Y:S01]  /*07b0*/  LDG.E.CONSTANT R8, desc[UR6][R8.64] ;  /* 0x0000000608087981 */ /* 0x004ea2000c1e9900 */
[C---:B------:R-:W-:Y:S01]  /*07c0*/  IMAD R2, R5.reuse, 0x4, R1 ;  /* 0x0000000405027824 */ /* 0x040fe200078e0201 */
[----:B------:R-:W-:-:S04]  /*07d0*/  IADD3 R5, PT, PT, R5, 0x1, RZ ;  /* 0x0000000105057810 */ /* 0x000fc80007ffe0ff */
[----:B------:R-:W-:Y:S01]  /*07e0*/  ISETP.NE.AND P0, PT, R5, 0x6, PT ;  /* 0x000000060500780c */ /* 0x000fe20003f05270 */
[----:B--2---:R-:W-:-:S03]  /*07f0*/  IMAD.WIDE.U32 R12, R8, R21, RZ ;  /* 0x00000015080c7225 */ /* 0x004fc600078e00ff */
[----:B------:R-:W-:-:S04]  /*0800*/  IADD3 R19, P1, PT, R12, R10, RZ ;  /* 0x0000000a0c137210 */ /* 0x000fc80007f3e0ff */
[----:B------:R-:W-:Y:S01]  /*0810*/  IADD3.X R10, PT, PT, R13, UR4, RZ, P1, !PT ;  /* 0x000000040d0a7c10 */ /* 0x000fe20008ffe4ff */
[----:B------:R2:W-:Y:S04]  /*0820*/  STL [R2], R19 ;  /* 0x0000001302007387 */ /* 0x0005e80000100800 */
[----:B------:R-:W-:Y:S05]  /*0830*/  @P0 BRA `(.L_x_8) ;  /* 0xfffffffc00d80947 */ /* 0x000fea000383ffff */
[----:B------:R-:W-:Y:S01]  /*0840*/  SHF.R.U32.HI R9, RZ, 0x17, R11 ;  /* 0x00000017ff097819 */ /* 0x000fe2000001160b */
[----:B------:R1:W-:Y:S03]  /*0850*/  STL [R1+0x18], R10 ;  /* 0x0000180a01007387 */ /* 0x0003e60000100800 */
[C---:B--2---:R-:W-:Y:S02]  /*0860*/  LOP3.LUT R2, R9.reuse, 0xe0, RZ, 0xc0, !PT ;  /* 0x000000e009027812 */ /* 0x044fe400078ec0ff */
[----:B------:R-:W-:-:S03]  /*0870*/  LOP3.LUT P0, RZ, R9, 0x1f, RZ, 0xc0, !PT ;  /* 0x0000001f09ff7812 */ /* 0x000fc6000780c0ff */
[----:B------:R-:W-:-:S05]  /*0880*/  VIADD R2, R2, 0xffffff80 ;  /* 0xffffff8002027836 */ /* 0x000fca0000000000 */
[----:B------:R-:W-:-:S05]  /*0890*/  SHF.R.U32.HI R2, RZ, 0x5, R2 ;  /* 0x00000005ff027819 */ /* 0x000fca0000011602 */
[----:B------:R-:W-:-:S05]  /*08a0*/  IMAD R16, R2, -0x4, R1 ;  /* 0xfffffffc02107824 */ /* 0x000fca00078e0201 */
[----:B------:R-:W2:Y:S04]  /*08b0*/  LDL R2, [R16+0x18] ;  /* 0x0000180010027983 */ /* 0x000ea80000100800 */
[----:B------:R-:W2:Y:S04]  /*08c0*/  LDL R5, [R16+0x14] ;  /* 0x0000140010057983 */ /* 0x000ea80000100800 */
[----:B------:R-:W3:Y:S01]  /*08d0*/  @P0 LDL R8, [R16+0x10] ;  /* 0x0000100010080983 */ /* 0x000ee20000100800 */
[----:B------:R-:W-:Y:S01]  /*08e0*/  LOP3.LUT R9, R9, 0x1f, RZ, 0xc0, !PT ;  /* 0x0000001f09097812 */ /* 0x000fe200078ec0ff */
[----:B------:R-:W-:Y:S01]  /*08f0*/  UMOV UR4, 0x54442d19 ;  /* 0x54442d1900047882 */ /* 0x000fe20000000000 */
[----:B------:R-:W-:-:S02]  /*0900*/  UMOV UR5, 0x3bf921fb ;  /* 0x3bf921fb00057882 */ /* 0x000fc40000000000 */
[-C--:B--2---:R-:W-:Y:S02]  /*0910*/  @P0 SHF.L.W.U32.HI R2, R5, R9.reuse, R2 ;  /* 0x0000000905020219 */ /* 0x084fe40000010e02 */
[----:B---3--:R-:W-:Y:S02]  /*0920*/  @P0 SHF.L.W.U32.HI R5, R8, R9, R5 ;  /* 0x0000000908050219 */ /* 0x008fe40000010e05 */
[----:B------:R-:W-:Y:S02]  /*0930*/  ISETP.GE.AND P0, PT, R11, RZ, PT ;  /* 0x000000ff0b00720c */ /* 0x000fe40003f06270 */
[C---:B------:R-:W-:Y:S02]  /*0940*/  SHF.L.W.U32.HI R8, R5.reuse, 0x2, R2 ;  /* 0x0000000205087819 */ /* 0x040fe40000010e02 */
[----:B------:R-:W-:Y:S02]  /*0950*/  SHF.L.U32 R5, R5, 0x2, RZ ;  /* 0x0000000205057819 */ /* 0x000fe400000006ff */
[----:B------:R-:W-:-:S02]  /*0960*/  SHF.R.S32.HI R9, RZ, 0x1f, R8 ;  /* 0x0000001fff097819 */ /* 0x000fc40000011408 */
[C---:B------:R-:W-:Y:S02]  /*0970*/  LOP3.LUT R11, R8.reuse, R11, RZ, 0x3c, !PT ;  /* 0x0000000b080b7212 */ /* 0x040fe400078e3cff */
[C---:B------:R-:W-:Y:S02]  /*0980*/  LOP3.LUT R12, R9.reuse, R5, RZ, 0x3c, !PT ;  /* 0x00000005090c7212 */ /* 0x040fe400078e3cff */
[----:B------:R-:W-:Y:S02]  /*0990*/  LOP3.LUT R13, R9, R8, RZ, 0x3c, !PT ;  /* 0x00000008090d7212 */ /* 0x000fe400078e3cff */
[----:B------:R-:W-:Y:S02]  /*09a0*/  SHF.R.U32.HI R5, RZ, 0x1e, R2 ;  /* 0x0000001eff057819 */ /* 0x000fe40000011602 */
[----:B------:R-:W-:Y:S02]  /*09b0*/  ISETP.GE.AND P1, PT, R11, RZ, PT ;  /* 0x000000ff0b00720c */ /* 0x000fe40003f26270 */
[----:B------:R-:W2:Y:S01]  /*09c0*/  I2F.F64.S64 R12, R12 ;  /* 0x0000000c000c7312 */ /* 0x000ea20000301c00 */
[----:B------:R-:W-:-:S05]  /*09d0*/  LEA.HI R2, R8, R5, RZ, 0x1 ;  /* 0x0000000508027211 */ /* 0x000fca00078f08ff */
[----:B------:R-:W-:-:S05]  /*09e0*/  IMAD.MOV R5, RZ, RZ, -R2 ;  /* 0x000000ffff057224 */ /* 0x000fca00078e0a02 */
[----:B------:R-:W-:Y:S01]  /*09f0*/  @!P0 MOV R2, R5 ;  /* 0x0000000500028202 */ /* 0x000fe20000000f00 */
[----:B--2---:R-:W-:-:S10]  /*0a00*/  DMUL R16, R12, UR4 ;  /* 0x000000040c107c28 */ /* 0x004fd40008000000 */
[----:B------:R-:W2:Y:S02]  /*0a10*/  F2F.F32.F64 R16, R16 ;  /* 0x0000001000107310 */ /* 0x000ea40000301000 */
[----:B-12---:R-:W-:-:S07]  /*0a20*/  FSEL R5, -R16, R16, !P1 ;  /* 0x0000001010057208 */ /* 0x006fce0004800100 */
.L_x_7:
[----:B------:R-:W-:Y:S05]  /*0a30*/  BSYNC.RECONVERGENT B1 ;  /* 0x0000000000017941 */ /* 0x000fea0003800200 */
.L_x_6:
[C---:B------:R-:W-:Y:S01]  /*0a40*/  LOP3.LUT R10, R2.reuse, 0x1, RZ, 0xc0, !PT ;  /* 0x00000001020a7812 */ /* 0x040fe200078ec0ff */
[----:B------:R-:W-:Y:S02]  /*0a50*/  IMAD.MOV.U32 R8, RZ, RZ, 0x37cbac00 ;  /* 0x37cbac00ff087424 */ /* 0x000fe400078e00ff */
[----:B------:R-:W-:Y:S01]  /*0a60*/  FMUL R9, R5, R5 ;  /* 0x0000000505097220 */ /* 0x000fe20000400000 */
[----:B------:R-:W-:Y:S01]  /*0a70*/  VIADD R2, R2, 0x1 ;  /* 0x0000000102027836 */ /* 0x000fe20000000000 */
[----:B------:R-:W-:Y:S01]  /*0a80*/  ISETP.NE.U32.AND P0, PT, R10, 0x1, PT ;  /* 0x000000010a00780c */ /* 0x000fe20003f05070 */
[----:B------:R-:W-:Y:S02]  /*0a90*/  HFMA2 R10, -RZ, RZ, 1.0078125, -8.98838043212890625e-05 ;  /* 0x3c0885e4ff0a7431 */ /* 0x000fe400000001ff */
[----:B------:R-:W-:Y:S01]  /*0aa0*/  FFMA R8, R9, R8, -0.0013887860113754868507 ;  /* 0xbab607ed09087423 */ /* 0x000fe20000000008 */
[----:B------:R-:W-:Y:S02]  /*0ab0*/  MOV R11, 0x3e2aaaa8 ;  /* 0x3e2aaaa8000b7802 */ /* 0x000fe40000000f00 */
[----:B------:R-:W-:-:S02]  /*0ac0*/  LOP3.LUT P1, RZ, R2, 0x2, RZ, 0xc0, !PT ;  /* 0x0000000202ff7812 */ /* 0x000fc4000782c0ff */
[----:B------:R-:W-:Y:S02]  /*0ad0*/  FSEL R8, R8, -0.00019574658654164522886, P0 ;  /* 0xb94d415308087808 */ /* 0x000fe40000000000 */
[----:B------:R-:W-:Y:S02]  /*0ae0*/  FSEL R2, R5, 1, !P0 ;  /* 0x3f80000005027808 */ /* 0x000fe40004000000 */
[----:B------:R-:W-:Y:S02]  /*0af0*/  FSEL R10, R10, 0.041666727513074874878, !P0 ;  /* 0x3d2aaabb0a0a7808 */ /* 0x000fe40004000000 */
[----:B------:R-:W-:Y:S01]  /*0b00*/  FSEL R11, -R11, -0.4999999701976776123, !P0 ;  /* 0xbeffffff0b0b7808 */ /* 0x000fe20004000100 */
[----:B------:R-:W-:Y:S01]  /*0b10*/  FFMA R5, R9, R2, RZ ;  /* 0x0000000209057223 */ /* 0x000fe200000000ff */
[----:B------:R-:W-:Y:S01]  /*0b20*/  ISETP.NE.AND P0, PT, R3, R30, PT ;  /* 0x0000001e0300720c */ /* 0x000fe20003f05270 */
[----:B------:R-:W-:-:S04]  /*0b30*/  FFMA R8, R9, R8, R10 ;  /* 0x0000000809087223 */ /* 0x000fc8000000000a */
[----:B------:R-:W-:-:S04]  /*0b40*/  FFMA R8, R9, R8, R11 ;  /* 0x0000000809087223 */ /* 0x000fc8000000000b */
[----:B------:R-:W-:-:S04]  /*0b50*/  FFMA R5, R5, R8, R2 ;  /* 0x0000000805057223 */ /* 0x000fc80000000002 */
[----:B------:R-:W-:-:S04]  /*0b60*/  @P1 FADD R5, RZ, -R5 ;  /* 0x80000005ff051221 */ /* 0x000fc80000000000 */
[----:B------:R-:W-:Y:S01]  /*0b70*/  FMUL R4, R5, R4 ;  /* 0x0000000405047220 */ /* 0x000fe20000400000 */
[----:B------:R-:W-:Y:S06]  /*0b80*/  @P0 BRA `(.L_x_9) ;  /* 0xfffffff4005c0947 */ /* 0x000fec000383ffff */
.L_x_1:
[----:B------:R-:W-:Y:S05]  /*0b90*/  BSYNC.RECONVERGENT B0 ;  /* 0x0000000000007941 */ /* 0x000fea0003800200 */
.L_x_0:
[----:B------:R-:W-:Y:S02]  /*0ba0*/  HFMA2 R3, -RZ, RZ, 5.4765625, 0 ;  /* 0x457a0000ff037431 */ /* 0x000fe400000001ff */
[----:B------:R-:W-:Y:S01]  /*0bb0*/  IMAD.MOV.U32 R2, RZ, RZ, 0x3983126f ;  /* 0x3983126fff027424 */ /* 0x000fe200078e00ff */
[----:B------:R-:W1:Y:S01]  /*0bc0*/  FCHK P0, R0, 4000 ;  /* 0x457a000000007902 */ /* 0x000e620000000000 */
[----:B------:R-:W-:Y:S02]  /*0bd0*/  BSSY.RECONVERGENT B0, `(.L_x_10) ;  /* 0x000000b000007945 */ /* 0x000fe40003800200 */
[----:B------:R-:W-:-:S04]  /*0be0*/  FFMA R3, R2, -R3, 1 ;  /* 0x3f80000002037423 */ /* 0x000fc80000000803 */
[----:B------:R-:W-:-:S04]  /*0bf0*/  FFMA R3, R3, R2, 0.00025000001187436282635 ;  /* 0x3983126f03037423 */ /* 0x000fc80000000002 */
[----:B------:R-:W-:-:S04]  /*0c00*/  FFMA R5, R3, R0, RZ ;  /* 0x0000000003057223 */ /* 0x000fc800000000ff */
[----:B------:R-:W-:-:S04]  /*0c10*/  FFMA R2, R5, -4000, R0 ;  /* 0xc57a000005027823 */ /* 0x000fc80000000000 */
[----:B------:R-:W-:Y:S01]  /*0c20*/  FFMA R2, R3, R2, R5 ;  /* 0x0000000203027223 */ /* 0x000fe20000000005 */
[----:B-1----:R-:W-:Y:S06]  /*0c30*/  @!P0 BRA `(.L_x_11) ;  /* 0x0000000000108947 */ /* 0x002fec0003800000 */
[----:B------:R-:W-:Y:S01]  /*0c40*/  IMAD.MOV.U32 R17, RZ, RZ, R0 ;  /* 0x000000ffff117224 */ /* 0x000fe200078e0000 */
[----:B------:R-:W-:Y:S02]  /*0c50*/  MOV R13, 0x457a0000 ;  /* 0x457a0000000d7802 */ /* 0x000fe40000000f00 */
[----:B------:R-:W-:-:S07]  /*0c60*/  MOV R8, 0xc80 ;  /* 0x00000c8000087802 */ /* 0x000fce0000000f00 */
[----:B0-----:R-:W-:Y:S05]  /*0c70*/  CALL.REL.NOINC `($__internal_2_$__cuda_sm3x_div_rn_noftz_f32_slowpath) ;  /* 0x000000b000807944 */ /* 0x001fea0003c00000 */
.L_x_11:
[----:B------:R-:W-:Y:S05]  /*0c80*/  BSYNC.RECONVERGENT B0 ;  /* 0x0000000000007941 */ /* 0x000fea0003800200 */
.L_x_10:
[----:B------:R-:W-:Y:S01]  /*0c90*/  FADD R2, R2, -R4 ;  /* 0x8000000402027221 */ /* 0x000fe20000000000 */
[----:B------:R-:W-:Y:S01]  /*0ca0*/  UMOV UR4, 0x88e368f1 ;  /* 0x88e368f100047882 */ /* 0x000fe20000000000 */
[----:B------:R-:W-:Y:S01]  /*0cb0*/  UMOV UR5, 0x3ee4f8b5 ;  /* 0x3ee4f8b500057882 */ /* 0x000fe20000000000 */
[----:B------:R-:W-:Y:S01]  /*0cc0*/  BSSY.RECONVERGENT B0, `(.L_x_12) ;  /* 0x0000015000007945 */ /* 0x000fe20003800200 */
[----:B------:R-:W-:-:S04]  /*0cd0*/  FADD R0, R2, 1 ;  /* 0x3f80000002007421 */ /* 0x000fc80000000000 */
[----:B------:R-:W1:Y:S02]  /*0ce0*/  F2F.F64.F32 R2, R0 ;  /* 0x0000000000027310 */ /* 0x000e640000201800 */
[----:B-1----:R-:W-:-:S06]  /*0cf0*/  DADD R10, R2, UR4 ;  /* 0x00000004020a7e29 */ /* 0x002fcc0008000000 */
[----:B------:R-:W1:Y:S04]  /*0d00*/  MUFU.RCP64H R3, R11 ;  /* 0x0000000b00037308 */ /* 0x000e680000001800 */
[----:B------:R-:W-:-:S05]  /*0d10*/  VIADD R2, R11, 0x300402 ;  /* 0x003004020b027836 */ /* 0x000fca0000000000 */
[----:B------:R-:W-:Y:S01]  /*0d20*/  FSETP.GEU.AND P0, PT, |R2|, 5.8789094863358348022e-39, PT ;  /* 0x004004020200780b */ /* 0x000fe20003f0e200 */
[----:B-1----:R-:W-:-:S08]  /*0d30*/  DFMA R4, -R10, R2, 1 ;  /* 0x3ff000000a04742b */ /* 0x002fd00000000102 */
[----:B------:R-:W-:-:S08]  /*0d40*/  DFMA R4, R4, R4, R4 ;  /* 0x000000040404722b */ /* 0x000fd00000000004 */
[----:B------:R-:W-:-:S08]  /*0d50*/  DFMA R4, R2, R4, R2 ;  /* 0x000000040204722b */ /* 0x000fd00000000002 */
[----:B------:R-:W-:-:S08]  /*0d60*/  DFMA R8, -R10, R4, 1 ;  /* 0x3ff000000a08742b */ /* 0x000fd00000000104 */
[----:B------:R-:W-:Y:S01]  /*0d70*/  DFMA R4, R4, R8, R4 ;  /* 0x000000080404722b */ /* 0x000fe20000000004 */
[----:B------:R-:W-:Y:S10]  /*0d80*/  @P0 BRA `(.L_x_13) ;  /* 0x0000000000200947 */ /* 0x000ff40003800000 */
[----:B------:R-:W-:Y:S01]  /*0d90*/  LOP3.LUT R12, R11, 0x7fffffff, RZ, 0xc0, !PT ;  /* 0x7fffffff0b0c7812 */ /* 0x000fe200078ec0ff */
[----:B------:R-:W-:Y:S01]  /*0da0*/  IMAD.MOV.U32 R9, RZ, RZ, R11 ;  /* 0x000000ffff097224 */ /* 0x000fe200078e000b */
[----:B------:R-:W-:Y:S02]  /*0db0*/  MOV R8, R10 ;  /* 0x0000000a00087202 */ /* 0x000fe40000000f00 */
[----:B------:R-:W-:Y:S02]  /*0dc0*/  IADD3 R12, PT, PT, R12, -0x100000, RZ ;  /* 0xfff000000c0c7810 */ /* 0x000fe40007ffe0ff */
[----:B------:R-:W-:-:S07]  /*0dd0*/  MOV R2, 0xdf0 ;  /* 0x00000df000027802 */ /* 0x000fce0000000f00 */
[----:B0-----:R-:W-:Y:S05]  /*0de0*/  CALL.REL.NOINC `($__internal_0_$__cuda_sm20_dblrcp_rn_slowpath_v3) ;  /* 0x000000a800047944 */ /* 0x001fea0003c00000 */
[----:B------:R-:W-:Y:S01]  /*0df0*/  IMAD.MOV.U32 R4, RZ, RZ, R10 ;  /* 0x000000ffff047224 */ /* 0x000fe200078e000a */
[----:B------:R-:W-:-:S07]  /*0e00*/  MOV R5, R11 ;  /* 0x0000000b00057202 */ /* 0x000fce0000000f00 */
.L_x_13:
[----:B------:R-:W-:Y:S05]  /*0e10*/  BSYNC.RECONVERGENT B0 ;  /* 0x0000000000007941 */ /* 0x000fea0003800200 */
.L_x_12:
[----:B------:R-:W-:Y:S02]  /*0e20*/  HFMA2 R8, -RZ, RZ, 1.9296875, -0.048675537109375 ;  /* 0x3fb8aa3bff087431 */ /* 0x000fe400000001ff */
[----:B------:R-:W-:Y:S01]  /*0e30*/  IMAD.MOV.U32 R3, RZ, RZ, 0x325b6db8 ;  /* 0x325b6db8ff037424 */ /* 0x000fe200078e00ff */
[----:B------:R1:W2:Y:S01]  /*0e40*/  F2F.F32.F64 R29, R4 ;  /* 0x00000004001d7310 */ /* 0x0002a20000301000 */
[----:B------:R-:W-:Y:S01]  /*0e50*/  IMAD.MOV.U32 R9, RZ, RZ, 0x3e924925 ;  /* 0x3e924925ff097424 */ /* 0x000fe200078e00ff */
[----:B------:R-:W-:Y:S01]  /*0e60*/  MOV R14, 0x2ff0f0f1 ;  /* 0x2ff0f0f1000e7802 */ /* 0x000fe20000000f00 */
[----:B------:R-:W-:Y:S02]  /*0e70*/  IMAD.MOV.U32 R16, RZ, RZ, 0x3df0f0f1 ;  /* 0x3df0f0f1ff107424 */ /* 0x000fe400078e00ff */
[----:B------:R-:W-:Y:S01]  /*0e80*/  HFMA2 R11, -RZ, RZ, 0.185302734375, -7104 ;  /* 0x31eeeef0ff0b7431 */ /* 0x000fe200000001ff */
[----:B------:R-:W-:Y:S01]  /*0e90*/  MOV R10, 0x30e38e39 ;  /* 0x30e38e39000a7802 */ /* 0x000fe20000000f00 */
[----:B------:R-:W-:Y:S01]  /*0ea0*/  IMAD.MOV.U32 R12, RZ, RZ, 0x3e638e39 ;  /* 0x3e638e39ff0c7424 */ /* 0x000fe200078e00ff */
[----:B------:R-:W-:Y:S01]  /*0eb0*/  UMOV UR4, 0x20fd8164 ;  /* 0x20fd816400047882 */ /* 0x000fe20000000000 */
[----:B------:R-:W-:Y:S01]  /*0ec0*/  FFMA R0, R3, R8, -5.2486509360960553749e-08 ;  /* 0xb3616d8703007423 */ /* 0x000fe20000000008 */
[----:B------:R-:W-:-:S02]  /*0ed0*/  IMAD.MOV.U32 R15, RZ, RZ, 0x3e088889 ;  /* 0x3e088889ff0f7424 */ /* 0x000fc400078e00ff */
[----:B-1----:R-:W-:Y:S01]  /*0ee0*/  FFMA R5, R8, -R14, 7.0755397985067247646e-08 ;  /* 0x3397f23108057423 */ /* 0x002fe2000000080e */
[----:B------:R-:W-:Y:S01]  /*0ef0*/  UMOV UR5, 0x3da8ff83 ;  /* 0x3da8ff8300057882 */ /* 0x000fe20000000000 */
[----:B------:R-:W-:Y:S01]  /*0f00*/  FFMA R0, -R9, 1.9251366722983220825e-08, R0 ;  /* 0x32a55e3409007823 */ /* 0x000fe20000000100 */
[----:B------:R-:W-:Y:S01]  /*0f10*/  UMOV UR8, 0x8e06e6d9 ;  /* 0x8e06e6d900087882 */ /* 0x000fe20000000000 */
[----:B------:R-:W-:Y:S01]  /*0f20*/  FFMA R5, R16, 1.9251366722983220825e-08, R5 ;  /* 0x32a55e3410057823 */ /* 0x000fe20000000005 */
[----:B--2---:R0:W-:Y:S01]  /*0f30*/  STG.E desc[UR6][R6.64+0x8], R29 ;  /* 0x0000081d06007986 */ /* 0x0041e2000c101906 */
[----:B------:R-:W-:Y:S01]  /*0f40*/  FFMA R2, R3, 0.029808623716235160828, R0 ;  /* 0x3cf4313703027823 */ /* 0x000fe20000000000 */
[----:B------:R-:W-:Y:S01]  /*0f50*/  FFMA R0, RZ, 1.4426950216293334961, RZ ;  /* 0x3fb8aa3bff007823 */ /* 0x000fe200000000ff */
[C---:B------:R-:W-:Y:S01]  /*0f60*/  FFMA R3, R8.reuse, -R10, 5.5370556140132975997e-08 ;  /* 0x336dd09208037423 */ /* 0x040fe2000000080a */
[----:B------:R-:W-:Y:S01]  /*0f70*/  FFMA R4, R8, R11, 1.0122968063797088689e-07 ;  /* 0x33d9639b08047423 */ /* 0x000fe2000000000b */
[----:B------:R-:W-:Y:S01]  /*0f80*/  FFMA R2, -R9, 0.0099362079054117202759, R2 ;  /* 0x3c22cb7a09027823 */ /* 0x000fe20000000102 */
[----:B------:R-:W-:Y:S01]  /*0f90*/  FADD R0, RZ, R0 ;  /* 0x00000000ff007221 */ /* 0x000fe20000000000 */
[----:B------:R-:W-:Y:S01]  /*0fa0*/  FFMA R3, R12, 1.9251366722983220825e-08, R3 ;  /* 0x32a55e340c037823 */ /* 0x000fe20000000003 */
[----:B------:R-:W-:Y:S01]  /*0fb0*/  FFMA R4, -R15, 1.9251366722983220825e-08, R4 ;  /* 0x32a55e340f047823 */ /* 0x000fe20000000104 */
[----:B------:R-:W-:Y:S01]  /*0fc0*/  FADD R18, R2, 2.5878014564514160156 ;  /* 0x40259e8a02127421 */ /* 0x000fe20000000000 */
[----:B------:R-:W-:Y:S01]  /*0fd0*/  FFMA R0, RZ, RZ, R0 ;  /* 0x000000ffff007223 */ /* 0x000fe20000000000 */
[----:B------:R-:W-:Y:S01]  /*0fe0*/  FFMA R3, -R10, 0.017944158986210823059, R3 ;  /* 0x3c92ffa10a037823 */ /* 0x000fe20000000103 */
[----:B0-----:R-:W-:Y:S01]  /*0ff0*/  FFMA R6, -R14, 0.0050024143420159816742, R5 ;  /* 0x3ba3eb4b0e067823 */ /* 0x001fe20000000105 */
[----:B------:R-:W-:Y:S01]  /*1000*/  FFMA R4, R11, 0.0064291320741176605225, R4 ;  /* 0x3bd2ab780b047823 */ /* 0x000fe20000000004 */
[----:B------:R-:W-:Y:S01]  /*1010*/  FFMA R0, RZ, RZ, R0 ;  /* 0x000000ffff007223 */ /* 0x000fe20000000000 */
[----:B------:R-:W-:Y:S01]  /*1020*/  FFMA R9, R12, 0.0059813861735165119171, R3 ;  /* 0x3bc3ff810c097823 */ /* 0x000fe20000000003 */
[----:B------:R-:W-:Y:S01]  /*1030*/  FFMA R16, R16, 0.0016674714861437678337, R6 ;  /* 0x3ada8f0f10107823 */ /* 0x000fe20000000006 */
[----:B------:R-:W-:Y:S01]  /*1040*/  FADD R6, R2, 1.5878014564514160156 ;  /* 0x3fcb3d1402067421 */ /* 0x000fe20000000000 */
[C---:B------:R-:W-:Y:S01]  /*1050*/  FADD R13, R0.reuse, 2 ;  /* 0x40000000000d7421 */ /* 0x040fe20000000000 */
[C---:B------:R-:W-:Y:S01]  /*1060*/  FADD R5, R0.reuse, 1 ;  /* 0x3f80000000057421 */ /* 0x040fe20000000000 */
[----:B------:R-:W-:Y:S01]  /*1070*/  FADD R19, R0, 3 ;  /* 0x4040000000137421 */ /* 0x000fe20000000000 */
[----:B------:R-:W-:Y:S01]  /*1080*/  FMUL R23, R6, 0.5 ;  /* 0x3f00000006177820 */ /* 0x000fe20000400000 */
[----:B------:R-:W-:Y:S01]  /*1090*/  FADD R7, R13, -2 ;  /* 0xc00000000d077421 */ /* 0x000fe20000000000 */
[----:B------:R-:W-:Y:S01]  /*10a0*/  FFMA R4, -R15, 0.0021430440247058868408, R4 ;  /* 0x3b0c72500f047823 */ /* 0x000fe20000000104 */
[----:B------:R-:W-:Y:S01]  /*10b0*/  FADD R3, R5, -1 ;  /* 0xbf80000005037421 */ /* 0x000fe20000000000 */
[----:B------:R-:W0:Y:S01]  /*10c0*/  FRND R22, R23 ;  /* 0x0000001700167307 */ /* 0x000e220000201000 */
[----:B------:R-:W-:Y:S01]  /*10d0*/  FADD R15, R19, -3 ;  /* 0xc0400000130f7421 */ /* 0x000fe20000000000 */
[----:B------:R-:W-:Y:S01]  /*10e0*/  FADD R10, R0, -R7 ;  /* 0x80000007000a7221 */ /* 0x000fe20000000000 */
[C---:B------:R-:W-:Y:S01]  /*10f0*/  FMUL R14, R5.reuse, 0.5 ;  /* 0x3f000000050e7820 */ /* 0x040fe20000400000 */
[----:B------:R-:W-:Y:S01]  /*1100*/  FADD R7, R6, -1.5878014564514160156 ;  /* 0xbfcb3d1406077421 */ /* 0x000fe20000000000 */
[C---:B------:R-:W-:Y:S01]  /*1110*/  FADD R11, R0.reuse, -R3 ;  /* 0x80000003000b7221 */ /* 0x040fe20000000000 */
[----:B------:R-:W-:Y:S01]  /*1120*/  FADD R12, R0, -R15 ;  /* 0x8000000f000c7221 */ /* 0x000fe20000000000 */
[----:B------:R-:W-:Y:S01]  /*1130*/  FADD R3, R4, 2.8076405525207519531 ;  /* 0x4033b06204037421 */ /* 0x000fe20000000000 */
[----:B------:R-:W-:Y:S01]  /*1140*/  FFMA R0, R5, 0.5, -R14 ;  /* 0x3f00000005007823 */ /* 0x000fe2000000080e */
[----:B------:R-:W-:Y:S01]  /*1150*/  FADD R7, R2, -R7 ;  /* 0x8000000702077221 */ /* 0x000fe20000000000 */
[----:B------:R-:W-:Y:S01]  /*1160*/  FFMA R6, R6, 0.5, -R23 ;  /* 0x3f00000006067823 */ /* 0x000fe20000000817 */
[----:B------:R-:W-:Y:S01]  /*1170*/  FADD R17, R18, -2.5878014564514160156 ;  /* 0xc0259e8a12117421 */ /* 0x000fe20000000000 */
[----:B------:R-:W-:Y:S01]  /*1180*/  FADD R15, R3, -2.8076405525207519531 ;  /* 0xc033b062030f7421 */ /* 0x000fe20000000000 */
[----:B------:R-:W-:Y:S01]  /*1190*/  FFMA R11, R11, 0.5, R0 ;  /* 0x3f0000000b0b7823 */ /* 0x000fe20000000000 */
[----:B------:R-:W-:Y:S01]  /*11a0*/  FFMA R7, R7, 0.5, R6 ;  /* 0x3f00000007077823 */ /* 0x000fe20000000006 */
[----:B0-----:R-:W-:Y:S01]  /*11b0*/  FADD R0, R23, -R22 ;  /* 0x8000001617007221 */ /* 0x001fe20000000000 */
[----:B------:R-:W-:Y:S01]  /*11c0*/  FADD R17, R2, -R17 ;  /* 0x8000001102117221 */ /* 0x000fe20000000000 */
[----:B------:R-:W-:Y:S01]  /*11d0*/  FADD R20, R4, -R15 ;  /* 0x8000000f04147221 */ /* 0x000fe20000000000 */
[----:B------:R-:W-:Y:S01]  /*11e0*/  FMUL R2, R19, 0.5 ;  /* 0x3f00000013027820 */ /* 0x000fe20000400000 */
[----:B------:R-:W-:Y:S01]  /*11f0*/  FADD R4, R16, 3.1697287559509277344 ;  /* 0x404adcd610047421 */ /* 0x000fe20000000000 */
[----:B------:R-:W-:Y:S01]  /*1200*/  FADD R25, R7, R0 ;  /* 0x0000000007197221 */ /* 0x000fe20000000000 */
[----:B------:R-:W-:-:S02]  /*1210*/  HFMA2 R0, -RZ, RZ, 0.64013671875, -15.109375 ;  /* 0x391fcb8eff007431 */ /* 0x000fc400000001ff */
[----:B------:R-:W-:Y:S01]  /*1220*/  FMUL R8, R13, 0.5 ;  /* 0x3f0000000d087820 */ /* 0x000fe20000400000 */
[----:B------:R-:W-:Y:S01]  /*1230*/  FFMA R15, R19, 0.5, -R2 ;  /* 0x3f000000130f7823 */ /* 0x000fe20000000802 */
[----:B------:R-:W-:Y:S01]  /*1240*/  FADD R5, R4, -3.1697287559509277344 ;  /* 0xc04adcd604057421 */ /* 0x000fe20000000000 */
[----:B------:R-:W0:Y:S01]  /*1250*/  FRND R21, R14 ;  /* 0x0000000e00157307 */ /* 0x000e220000201000 */
[----:B------:R-:W-:Y:S01]  /*1260*/  FFMA R13, R13, 0.5, -R8 ;  /* 0x3f0000000d0d7823 */ /* 0x000fe20000000808 */
[----:B------:R-:W-:Y:S01]  /*1270*/  FFMA R15, R12, 0.5, R15 ;  /* 0x3f0000000c0f7823 */ /* 0x000fe2000000000f */
[----:B------:R-:W-:Y:S01]  /*1280*/  FADD R12, R16, -R5 ;  /* 0x80000005100c7221 */ /* 0x000fe20000000000 */
[C---:B------:R-:W-:Y:S01]  /*1290*/  FADD R6, R9.reuse, 2.3205988407135009766 ;  /* 0x401484b109067421 */ /* 0x040fe20000000000 */
[----:B------:R-:W-:Y:S01]  /*12a0*/  FADD R5, R9, 3.3205988407135009766 ;  /* 0x405484b109057421 */ /* 0x000fe20000000000 */
[----:B------:R-:W-:Y:S01]  /*12b0*/  FMUL R7, R18, 0.5 ;  /* 0x3f00000012077820 */ /* 0x000fe20000400000 */
[----:B------:R-:W-:Y:S01]  /*12c0*/  FFMA R13, R10, 0.5, R13 ;  /* 0x3f0000000a0d7823 */ /* 0x000fe2000000000d */
[----:B------:R-:W-:Y:S01]  /*12d0*/  FADD R10, R6, -2.3205988407135009766 ;  /* 0xc01484b1060a7421 */ /* 0x000fe20000000000 */
[----:B------:R-:W-:Y:S01]  /*12e0*/  FFMA R24, R25, R0, 0.0013391353422775864601 ;  /* 0x3aaf85ed19187423 */ /* 0x000fe20000000000 */
[----:B------:R-:W-:Y:S01]  /*12f0*/  FSETP.GT.AND P0, PT, R22, RZ, PT ;  /* 0x000000ff1600720b */ /* 0x000fe20003f04000 */
[----:B------:R-:W-:Y:S01]  /*1300*/  FADD R16, R5, -3.3205988407135009766 ;  /* 0xc05484b105107421 */ /* 0x000fe20000000000 */
[----:B------:R-:W1:Y:S01]  /*1310*/  FRND R22, R7 ;  /* 0x0000000700167307 */ /* 0x000e620000201000 */
[----:B------:R-:W-:Y:S01]  /*1320*/  FADD R10, R9, -R10 ;  /* 0x8000000a090a7221 */ /* 0x000fe20000000000 */
[----:B------:R-:W-:Y:S01]  /*1330*/  FFMA R24, R25, R24, 0.0096188392490148544312 ;  /* 0x3c1d985619187423 */ /* 0x000fe20000000018 */
[----:B------:R-:W-:Y:S01]  /*1340*/  FADD R9, R9, -R16 ;  /* 0x8000001009097221 */ /* 0x000fe20000000000 */
[----:B------:R-:W-:Y:S01]  /*1350*/  FFMA R18, R18, 0.5, -R7 ;  /* 0x3f00000012127823 */ /* 0x000fe20000000807 */
[----:B------:R-:W-:Y:S01]  /*1360*/  FMUL R16, R3, 0.5 ;  /* 0x3f00000003107820 */ /* 0x000fe20000400000 */
[----:B------:R-:W-:Y:S01]  /*1370*/  FSETP.GT.AND P3, PT, |R23|, 152, PT ;  /* 0x431800001700780b */ /* 0x000fe20003f64200 */
[----:B------:R-:W-:Y:S01]  /*1380*/  FFMA R24, R25, R24, 0.055503588169813156128 ;  /* 0x3d6357bb19187423 */ /* 0x000fe20000000018 */
[----:B------:R-:W2:Y:S01]  /*1390*/  FRND R19, R8 ;  /* 0x0000000800137307 */ /* 0x000ea20000201000 */
[----:B------:R-:W-:Y:S01]  /*13a0*/  FSETP.GEU.AND P4, PT, R23, RZ, PT ;  /* 0x000000ff1700720b */ /* 0x000fe20003f8e000 */
[----:B------:R-:W-:Y:S01]  /*13b0*/  FFMA R17, R17, 0.5, R18 ;  /* 0x3f00000011117823 */ /* 0x000fe20000000012 */
[----:B------:R-:W-:Y:S01]  /*13c0*/  FFMA R3, R3, 0.5, -R16 ;  /* 0x3f00000003037823 */ /* 0x000fe20000000810 */
[----:B0-----:R-:W-:Y:S01]  /*13d0*/  FSETP.GT.AND P6, PT, R21, RZ, PT ;  /* 0x000000ff1500720b */ /* 0x001fe20003fc4000 */
[----:B------:R-:W-:Y:S01]  /*13e0*/  FADD R18, R14, -R21 ;  /* 0x800000150e127221 */ /* 0x000fe20000000000 */
[C---:B------:R-:W-:Y:S01]  /*13f0*/  FFMA R24, R25.reuse, R24, 0.24022644758224487305 ;  /* 0x3e75fdec19187423 */ /* 0x040fe20000000018 */
[----:B------:R-:W-:Y:S01]  /*1400*/  FFMA R26, R20, 0.5, R3 ;  /* 0x3f000000141a7823 */ /* 0x000fe20000000003 */
[----:B------:R-:W0:Y:S01]  /*1410*/  F2I.NTZ R23, R23 ;  /* 0x0000001700177305 */ /* 0x000e220000203100 */
[----:B------:R-:W-:Y:S01]  /*1420*/  SEL R20, RZ, 0x83000000, P0 ;  /* 0x83000000ff147807 */ /* 0x000fe20000000000 */
[----:B------:R-:W-:Y:S01]  /*1430*/  FFMA R24, R25, R24, 0.69314718246459960938 ;  /* 0x3f31721819187423 */ /* 0x000fe20000000018 */
[----:B-1----:R-:W-:Y:S01]  /*1440*/  FSETP.GT.AND P5, PT, R22, RZ, PT ;  /* 0x000000ff1600720b */ /* 0x002fe20003fa4000 */
[----:B------:R-:W-:Y:S01]  /*1450*/  FADD R22, R7, -R22 ;  /* 0x8000001607167221 */ /* 0x000fe20000000000 */
[----:B------:R-:W-:Y:S01]  /*1460*/  FADD R11, R11, R18 ;  /* 0x000000120b0b7221 */ /* 0x000fe20000000000 */
[----:B------:R-:W-:-:S02]  /*1470*/  VIADD R3, R20, 0x7f000000 ;  /* 0x7f00000014037836 */ /* 0x000fc40000000000 */
[----:B------:R-:W-:Y:S01]  /*1480*/  FFMA R24, R25, R24, 1 ;  /* 0x3f80000019187423 */ /* 0x000fe20000000018 */
[----:B------:R-:W1:Y:S01]  /*1490*/  FRND R21, R16 ;  /* 0x0000001000157307 */ /* 0x000e620000201000 */
[----:B--2---:R-:W-:Y:S01]  /*14a0*/  FSETP.GT.AND P0, PT, R19, RZ, PT ;  /* 0x000000ff1300720b */ /* 0x004fe20003f04000 */
[----:B------:R-:W-:Y:S01]  /*14b0*/  FADD R18, R8, -R19 ;  /* 0x8000001308127221 */ /* 0x000fe20000000000 */
[----:B------:R-:W-:Y:S01]  /*14c0*/  FADD R19, R17, R22 ;  /* 0x0000001611137221 */ /* 0x000fe20000000000 */
[----:B------:R-:W-:Y:S01]  /*14d0*/  FMUL R3, R24, R3 ;  /* 0x0000000318037220 */ /* 0x000fe20000400000 */
[----:B------:R-:W-:Y:S01]  /*14e0*/  FSETP.GT.AND P2, PT, |R7|, 152, PT ;  /* 0x431800000700780b */ /* 0x000fe20003f44200 */
[----:B------:R-:W-:Y:S01]  /*14f0*/  FADD R13, R13, R18 ;  /* 0x000000120d0d7221 */ /* 0x000fe20000000000 */
[----:B0-----:R-:W-:Y:S01]  /*1500*/  LEA R20, R23, -R20, 0x17 ;  /* 0x8000001417147211 */ /* 0x001fe200078eb8ff */
[----:B------:R-:W-:Y:S01]  /*1510*/  FFMA R18, R19, R0, 0.0013391353422775864601 ;  /* 0x3aaf85ed13127423 */ /* 0x000fe20000000000 */
[----:B------:R-:W-:Y:S01]  /*1520*/  FRND R25, R2 ;  /* 0x0000000200197307 */ /* 0x000fe20000201000 */
[----:B------:R-:W-:-:S02]  /*1530*/  UMOV UR9, 0x3e927e4f ;  /* 0x3e927e4f00097882 */ /* 0x000fc40000000000 */
[----:B------:R-:W-:Y:S01]  /*1540*/  FMUL R28, R3, R20 ;  /* 0x00000014031c7220 */ /* 0x000fe20000400000 */
[----:B------:R-:W-:Y:S01]  /*1550*/  @P3 FSEL R28, RZ, +INF , !P4 ;  /* 0x7f800000ff1c3808 */ /* 0x000fe20006000000 */
[----:B------:R-:W-:Y:S01]  /*1560*/  FFMA R18, R19, R18, 0.0096188392490148544312 ;  /* 0x3c1d985613127423 */ /* 0x000fe20000000012 */
[----:B-1----:R-:W-:Y:S01]  /*1570*/  FADD R17, R16, -R21 ;  /* 0x8000001510117221 */ /* 0x002fe20000000000 */
[----:B------:R-:W-:Y:S01]  /*1580*/  FSETP.GT.AND P1, PT, R21, RZ, PT ;  /* 0x000000ff1500720b */ /* 0x000fe20003f24000 */
[----:B------:R-:W0:Y:S01]  /*1590*/  F2I.NTZ R20, R7 ;  /* 0x0000000700147305 */ /* 0x000e220000203100 */
[----:B------:R-:W-:Y:S01]  /*15a0*/  SEL R21, RZ, 0x83000000, P5 ;  /* 0x83000000ff157807 */ /* 0x000fe20002800000 */
[----:B------:R-:W-:Y:S01]  /*15b0*/  FADD R17, R26, R17 ;  /* 0x000000111a117221 */ /* 0x000fe20000000000 */
[C---:B------:R-:W-:Y:S01]  /*15c0*/  FSETP.GT.AND P4, PT, |R16|.reuse, 152, PT ;  /* 0x431800001000780b */ /* 0x040fe20003f84200 */
[----:B------:R-:W-:Y:S01]  /*15d0*/  FFMA R18, R19, R18, 0.055503588169813156128 ;  /* 0x3d6357bb13127423 */ /* 0x000fe20000000012 */
[----:B------:R-:W-:Y:S01]  /*15e0*/  FSETP.GEU.AND P5, PT, R16, RZ, PT ;  /* 0x000000ff1000720b */ /* 0x000fe20003fae000 */
[----:B------:R-:W-:Y:S01]  /*15f0*/  FFMA R22, R17, R0, 0.0013391353422775864601 ;  /* 0x3aaf85ed11167423 */ /* 0x000fe20000000000 */
[----:B------:R-:W-:Y:S01]  /*1600*/  SEL R23, RZ, 0x83000000, P1 ;  /* 0x83000000ff177807 */ /* 0x000fe20000800000 */
[----:B------:R-:W1:Y:S01]  /*1610*/  F2I.NTZ R16, R16 ;  /* 0x0000001000107305 */ /* 0x000e620000203100 */
[----:B------:R-:W-:Y:S01]  /*1620*/  FFMA R18, R19, R18, 0.24022644758224487305 ;  /* 0x3e75fdec13127423 */ /* 0x000fe20000000012 */
[----:B------:R-:W-:Y:S01]  /*1630*/  FFMA R22, R17, R22, 0.0096188392490148544312 ;  /* 0x3c1d985611167423 */ /* 0x000fe20000000016 */
[----:B------:R-:W-:Y:S01]  /*1640*/  FMUL R3, R6, 0.5 ;  /* 0x3f00000006037820 */ /* 0x000fe20000400000 */
[----:B------:R-:W-:Y:S01]  /*1650*/  FSETP.GEU.AND P3, PT, R7, RZ, PT ;  /* 0x000000ff0700720b */ /* 0x000fe20003f6e000 */
[----:B------:R-:W-:Y:S01]  /*1660*/  FFMA R18, R19, R18, 0.69314718246459960938 ;  /* 0x3f31721813127423 */ /* 0x000fe20000000012 */
[----:B------:R-:W-:Y:S01]  /*1670*/  FFMA R22, R17, R22, 0.055503588169813156128 ;  /* 0x3d6357bb11167423 */ /* 0x000fe20000000016 */
[----:B0-----:R-:W-:Y:S01]  /*1680*/  IMAD R27, R20, 0x800000, -R21 ;  /* 0x00800000141b7824 */ /* 0x001fe200078e0a15 */
[----:B------:R-:W-:Y:S01]  /*1690*/  IADD3 R21, PT, PT, R21, 0x7f000000, RZ ;  /* 0x7f00000015157810 */ /* 0x000fe20007ffe0ff */
[----:B------:R-:W-:Y:S01]  /*16a0*/  FFMA R18, R19, R18, 1 ;  /* 0x3f80000013127423 */ /* 0x000fe20000000012 */
[C---:B------:R-:W-:Y:S01]  /*16b0*/  FFMA R22, R17.reuse, R22, 0.24022644758224487305 ;  /* 0x3e75fdec11167423 */ /* 0x040fe20000000016 */
[----:B------:R-:W-:Y:S01]  /*16c0*/  FFMA R7, R6, 0.5, -R3 ;  /* 0x3f00000006077823 */ /* 0x000fe20000000803 */
[----:B------:R-:W-:Y:S01]  /*16d0*/  FADD R24, R2, -R25 ;  /* 0x8000001902187221 */ /* 0x000fe20000000000 */
[----:B------:R-:W-:Y:S01]  /*16e0*/  FMUL R18, R18, R21 ;  /* 0x0000001512127220 */ /* 0x000fe20000400000 */
[----:B------:R-:W-:Y:S01]  /*16f0*/  FFMA R22, R17, R22, 0.69314718246459960938 ;  /* 0x3f31721811167423 */ /* 0x000fe20000000016 */
[----:B-1----:R-:W-:-:S02]  /*1700*/  IMAD R19, R16, 0x800000, -R23 ;  /* 0x0080000010137824 */ /* 0x002fc400078e0a17 */
[----:B------:R-:W-:Y:S01]  /*1710*/  FFMA R16, R11, R0, 0.0013391353422775864601 ;  /* 0x3aaf85ed0b107423 */ /* 0x000fe20000000000 */
[----:B------:R-:W-:Y:S01]  /*1720*/  IADD3 R23, PT, PT, R23, 0x7f000000, RZ ;  /* 0x7f00000017177810 */ /* 0x000fe20007ffe0ff */
[----:B------:R-:W-:Y:S01]  /*1730*/  FFMA R22, R17, R22, 1 ;  /* 0x3f80000011167423 */ /* 0x000fe20000000016 */
[----:B------:R-:W-:Y:S01]  /*1740*/  FMUL R27, R18, R27 ;  /* 0x0000001b121b7220 */ /* 0x000fe20000400000 */
[C---:B------:R-:W-:Y:S01]  /*1750*/  FFMA R16, R11.reuse, R16, 0.0096188392490148544312 ;  /* 0x3c1d98560b107423 */ /* 0x040fe20000000010 */
[----:B------:R-:W-:Y:S01]  /*1760*/  FFMA R10, R10, 0.5, R7 ;  /* 0x3f0000000a0a7823 */ /* 0x000fe20000000007 */
[----:B------:R-:W-:Y:S01]  /*1770*/  @P2 FSEL R27, RZ, +INF , !P3 ;  /* 0x7f800000ff1b2808 */ /* 0x000fe20005800000 */
[----:B------:R-:W-:Y:S01]  /*1780*/  FMUL R7, R4, 0.5 ;  /* 0x3f00000004077820 */ /* 0x000fe20000400000 */
[----:B------:R-:W-:Y:S01]  /*1790*/  FFMA R16, R11, R16, 0.055503588169813156128 ;  /* 0x3d6357bb0b107423 */ /* 0x000fe20000000010 */
[C---:B------:R-:W-:Y:S01]  /*17a0*/  FSETP.GT.AND P2, PT, |R14|.reuse, 152, PT ;  /* 0x431800000e00780b */ /* 0x040fe20003f44200 */
[----:B------:R-:W-:Y:S01]  /*17b0*/  FFMA R18, R13, R0, 0.0013391353422775864601 ;  /* 0x3aaf85ed0d127423 */ /* 0x000fe20000000000 */
[----:B------:R-:W-:Y:S01]  /*17c0*/  FSETP.GEU.AND P3, PT, R14, RZ, PT ;  /* 0x000000ff0e00720b */ /* 0x000fe20003f6e000 */
[----:B------:R-:W-:Y:S01]  /*17d0*/  FMUL R22, R22, R23 ;  /* 0x0000001716167220 */ /* 0x000fe20000400000 */
[----:B------:R-:W0:Y:S01]  /*17e0*/  F2I.NTZ R14, R14 ;  /* 0x0000000e000e7305 */ /* 0x000e220000203100 */
[----:B------:R-:W-:Y:S01]  /*17f0*/  FFMA R16, R11, R16, 0.24022644758224487305 ;  /* 0x3e75fdec0b107423 */ /* 0x000fe20000000010 */
[----:B------:R-:W-:Y:S01]  /*1800*/  FADD R15, R15, R24 ;  /* 0x000000180f0f7221 */ /* 0x000fe20000000000 */
[----:B------:R-:W-:Y:S01]  /*1810*/  FFMA R17, R4, 0.5, -R7 ;  /* 0x3f00000004117823 */ /* 0x000fe20000000807 */
[----:B------:R-:W-:Y:S01]  /*1820*/  FFMA R20, R13, R18, 0.0096188392490148544312 ;  /* 0x3c1d98560d147423 */ /* 0x000fe20000000012 */
[----:B------:R-:W-:Y:S01]  /*1830*/  FMUL R26, R22, R19 ;  /* 0x00000013161a7220 */ /* 0x000fe20000400000 */
[----:B------:R-:W-:Y:S01]  /*1840*/  SEL R19, RZ, 0x83000000, P6 ;  /* 0x83000000ff137807 */ /* 0x000fe20003000000 */
[----:B------:R-:W-:Y:S01]  /*1850*/  FFMA R18, R11, R16, 0.69314718246459960938 ;  /* 0x3f3172180b127423 */ /* 0x000fe20000000010 */
[----:B------:R-:W-:Y:S01]  /*1860*/  FFMA R12, R12, 0.5, R17 ;  /* 0x3f0000000c0c7823 */ /* 0x000fe20000000011 */
[----:B------:R-:W-:Y:S01]  /*1870*/  FFMA R24, R15, R0, 0.0013391353422775864601 ;  /* 0x3aaf85ed0f187423 */ /* 0x000fe20000000000 */
[----:B------:R-:W-:Y:S01]  /*1880*/  FFMA R20, R13, R20, 0.055503588169813156128 ;  /* 0x3d6357bb0d147423 */ /* 0x000fe20000000014 */
[----:B------:R-:W-:Y:S01]  /*1890*/  SEL R17, RZ, 0x83000000, P0 ;  /* 0x83000000ff117807 */ /* 0x000fe20000000000 */
[----:B------:R-:W-:Y:S01]  /*18a0*/  HFMA2 R23, -RZ, RZ, 1.9775390625, 0.01168060302734375 ;  /* 0x3fe921fbff177431 */ /* 0x000fe200000001ff */
[C---:B------:R-:W-:Y:S01]  /*18b0*/  FSETP.GT.AND P6, PT, |R2|.reuse, 152, PT ;  /* 0x431800000200780b */ /* 0x040fe20003fc4200 */
[----:B------:R-:W-:Y:S01]  /*18c0*/  FFMA R18, R11, R18, 1 ;  /* 0x3f8000000b127423 */ /* 0x000fe20000000012 */
[----:B------:R-:W-:Y:S01]  /*18d0*/  FSETP.GEU.AND P0, PT, R2, RZ, PT ;  /* 0x000000ff0200720b */ /* 0x000fe20003f0e000 */
[----:B------:R-:W-:Y:S01]  /*18e0*/  FMUL R6, R5, 0.5 ;  /* 0x3f00000005067820 */ /* 0x000fe20000400000 */
[----:B------:R-:W-:Y:S01]  /*18f0*/  F2I.NTZ R2, R2 ;  /* 0x0000000200027305 */ /* 0x000fe20000203100 */
[----:B------:R-:W-:Y:S01]  /*1900*/  FFMA R24, R15, R24, 0.0096188392490148544312 ;  /* 0x3c1d98560f187423 */ /* 0x000fe20000000018 */
[----:B------:R-:W-:Y:S01]  /*1910*/  FFMA R20, R13, R20, 0.24022644758224487305 ;  /* 0x3e75fdec0d147423 */ /* 0x000fe20000000014 */
[----:B------:R-:W-:Y:S01]  /*1920*/  VIADD R11, R19, 0x7f000000 ;  /* 0x7f000000130b7836 */ /* 0x000fe20000000000 */
[----:B------:R-:W-:Y:S01]  /*1930*/  @P4 FSEL R26, RZ, +INF , !P5 ;  /* 0x7f800000ff1a4808 */ /* 0x000fe20006800000 */
[----:B------:R-:W-:Y:S01]  /*1940*/  IMAD.MOV.U32 R22, RZ, RZ, 0x54076177 ;  /* 0x54076177ff167424 */ /* 0x000fe200078e00ff */
[C---:B------:R-:W-:Y:S01]  /*1950*/  FSETP.GT.AND P4, PT, |R8|.reuse, 152, PT ;  /* 0x431800000800780b */ /* 0x040fe20003f84200 */
[----:B------:R-:W-:Y:S01]  /*1960*/  FFMA R4, R5, 0.5, -R6 ;  /* 0x3f00000005047823 */ /* 0x000fe20000000806 */
[----:B------:R-:W-:Y:S01]  /*1970*/  FSETP.GEU.AND P5, PT, R8, RZ, PT ;  /* 0x000000ff0800720b */ /* 0x000fe20003fae000 */
[----:B------:R-:W-:Y:S01]  /*1980*/  FFMA R24, R15, R24, 0.055503588169813156128 ;  /* 0x3d6357bb0f187423 */ /* 0x000fe20000000018 */
[----:B------:R-:W1:Y:S01]  /*1990*/  F2I.NTZ R8, R8 ;  /* 0x0000000800087305 */ /* 0x000e620000203100 */
[----:B------:R-:W-:Y:S01]  /*19a0*/  FFMA R20, R13, R20, 0.69314718246459960938 ;  /* 0x3f3172180d147423 */ /* 0x000fe20000000014 */
[----:B0-----:R-:W-:Y:S01]  /*19b0*/  LEA R14, R14, -R19, 0x17 ;  /* 0x800000130e0e7211 */ /* 0x001fe200078eb8ff */
[----:B------:R-:W-:Y:S01]  /*19c0*/  FMUL R11, R18, R11 ;  /* 0x0000000b120b7220 */ /* 0x000fe20000400000 */
[----:B------:R-:W-:Y:S01]  /*19d0*/  FSETP.GT.AND P1, PT, R25, RZ, PT ;  /* 0x000000ff1900720b */ /* 0x000fe20003f24000 */
[----:B------:R-:W-:Y:S01]  /*19e0*/  DMUL R22, R22, R22 ;  /* 0x0000001616167228 */ /* 0x000fe20000000000 */
[----:B------:R-:W-:Y:S01]  /*19f0*/  FFMA R9, R9, 0.5, R4 ;  /* 0x3f00000009097823 */ /* 0x000fe20000000004 */
[----:B------:R-:W-:Y:S01]  /*1a00*/  FFMA R24, R15, R24, 0.24022644758224487305 ;  /* 0x3e75fdec0f187423 */ /* 0x000fe20000000018 */
[----:B------:R-:W-:Y:S01]  /*1a10*/  FFMA R20, R13, R20, 1 ;  /* 0x3f8000000d147423 */ /* 0x000fe20000000014 */
[----:B------:R-:W-:Y:S01]  /*1a20*/  IMAD.MOV.U32 R4, RZ, RZ, -0x3e107ad8 ;  /* 0xc1ef8528ff047424 */ /* 0x000fe200078e00ff */
[----:B------:R-:W-:Y:S01]  /*1a30*/  MOV R5, 0x3e21eea7 ;  /* 0x3e21eea700057802 */ /* 0x000fe20000000f00 */
[----:B------:R-:W-:Y:S01]  /*1a40*/  FMUL R25, R11, R14 ;  /* 0x0000000e0b197220 */ /* 0x000fe20000400000 */
[----:B------:R-:W-:Y:S01]  /*1a50*/  SEL R13, RZ, 0x83000000, P1 ;  /* 0x83000000ff0d7807 */ /* 0x000fe20000800000 */
[----:B------:R-:W0:Y:S01]  /*1a60*/  FRND R16, R3 ;  /* 0x0000000300107307 */ /* 0x000e220000201000 */
[----:B------:R-:W-:Y:S01]  /*1a70*/  FFMA R24, R15, R24, 0.69314718246459960938 ;  /* 0x3f3172180f187423 */ /* 0x000fe20000000018 */
[----:B-1----:R-:W-:Y:S01]  /*1a80*/  IMAD R8, R8, 0x800000, -R17 ;  /* 0x0080000008087824 */ /* 0x002fe200078e0a11 */
[C---:B------:R-:W-:Y:S01]  /*1a90*/  DFMA R4, R22.reuse, -UR4, R4 ;  /* 0x8000000416047c2b */ /* 0x040fe20008000004 */
[----:B------:R-:W-:Y:S01]  /*1aa0*/  IMAD R2, R2, 0x800000, -R13 ;  /* 0x0080000002027824 */ /* 0x000fe200078e0a0d */
[----:B------:R-:W-:Y:S01]  /*1ab0*/  IADD3 R13, PT, PT, R13, 0x7f000000, RZ ;  /* 0x7f0000000d0d7810 */ /* 0x000fe20007ffe0ff */
[----:B------:R-:W-:Y:S01]  /*1ac0*/  FFMA R24, R15, R24, 1 ;  /* 0x3f8000000f187423 */ /* 0x000fe20000000018 */
[----:B------:R-:W-:Y:S01]  /*1ad0*/  IADD3 R17, PT, PT, R17, 0x7f000000, RZ ;  /* 0x7f00000011117810 */ /* 0x000fe20007ffe0ff */
[----:B------:R-:W1:Y:S01]  /*1ae0*/  FRND R11, R6 ;  /* 0x00000006000b7307 */ /* 0x000e620000201000 */
[----:B------:R-:W-:Y:S01]  /*1af0*/  UMOV UR4, 0x19ddbce9 ;  /* 0x19ddbce900047882 */ /* 0x000fe20000000000 */
[----:B------:R-:W-:Y:S01]  /*1b00*/  FMUL R21, R24, R13 ;  /* 0x0000000d18157220 */ /* 0x000fe20000400000 */
[C---:B------:R-:W-:Y:S01]  /*1b10*/  DFMA R4, R22.reuse, R4, -UR8 ;  /* 0x8000000816047e2b */ /* 0x040fe20008000004 */
[----:B------:R-:W-:Y:S01]  /*1b20*/  FMUL R17, R20, R17 ;  /* 0x0000001114117220 */ /* 0x000fe20000400000 */
[----:B------:R-:W-:Y:S01]  /*1b30*/  UMOV UR5, 0x3efa01a0 ;  /* 0x3efa01a000057882 */ /* 0x000fe20000000000 */
[----:B------:R-:W-:Y:S01]  /*1b40*/  FMUL R21, R21, R2 ;  /* 0x0000000215157220 */ /* 0x000fe20000400000 */
[----:B0-----:R-:W-:Y:S01]  /*1b50*/  FADD R15, R3, -R16 ;  /* 0x80000010030f7221 */ /* 0x001fe20000000000 */
[----:B------:R-:W0:Y:S01]  /*1b60*/  FRND R32, R7 ;  /* 0x0000000700207307 */ /* 0x000e220000201000 */
[----:B------:R-:W-:Y:S01]  /*1b70*/  FMUL R24, R17, R8 ;  /* 0x0000000811187220 */ /* 0x000fe20000400000 */
[----:B------:R-:W-:Y:S01]  /*1b80*/  @P2 FSEL R25, RZ, +INF , !P3 ;  /* 0x7f800000ff192808 */ /* 0x000fe20005800000 */
[----:B------:R-:W-:Y:S01]  /*1b90*/  FADD R15, R10, R15 ;  /* 0x0000000f0a0f7221 */ /* 0x000fe20000000000 */
[C---:B------:R-:W-:Y:S01]  /*1ba0*/  DFMA R4, R22.reuse, R4, UR4 ;  /* 0x0000000416047e2b */ /* 0x040fe20008000004 */
[----:B------:R-:W-:Y:S01]  /*1bb0*/  @P4 FSEL R24, RZ, +INF , !P5 ;  /* 0x7f800000ff184808 */ /* 0x000fe20006800000 */
[----:B------:R-:W-:Y:S01]  /*1bc0*/  UMOV UR4, 0x16c15d47 ;  /* 0x16c15d4700047882 */ /* 0x000fe20000000000 */
[----:B-1----:R-:W-:Y:S01]  /*1bd0*/  FADD R2, R6, -R11 ;  /* 0x8000000b06027221 */ /* 0x002fe20000000000 */
[C---:B------:R-:W-:Y:S01]  /*1be0*/  FSETP.GT.AND P3, PT, |R3|.reuse, 152, PT ;  /* 0x431800000300780b */ /* 0x040fe20003f64200 */
[----:B------:R-:W-:Y:S01]  /*1bf0*/  UMOV UR5, 0x3f56c16c ;  /* 0x3f56c16c00057882 */ /* 0x000fe20000000000 */
[----:B------:R-:W-:Y:S01]  /*1c00*/  FSETP.GEU.AND P5, PT, R3, RZ, PT ;  /* 0x000000ff0300720b */ /* 0x000fe20003fae000 */
[----:B------:R-:W-:Y:S01]  /*1c10*/  FADD R17, R9, R2 ;  /* 0x0000000209117221 */ /* 0x000fe20000000000 */
[-C--:B------:R-:W-:Y:S01]  /*1c20*/  FFMA R2, R15, R0.reuse, 0.0013391353422775864601 ;  /* 0x3aaf85ed0f027423 */ /* 0x080fe20000000000 */
[----:B------:R-:W1:Y:S01]  /*1c30*/  F2I.NTZ R3, R3 ;  /* 0x0000000300037305 */ /* 0x000e620000203100 */
[C---:B------:R-:W-:Y:S01]  /*1c40*/  DFMA R4, R22.reuse, R4, -UR4 ;  /* 0x8000000416047e2b */ /* 0x040fe20008000004 */
[----:B0-----:R-:W-:Y:S01]  /*1c50*/  FADD R19, R7, -R32 ;  /* 0x8000002007137221 */ /* 0x001fe20000000000 */
[----:B------:R-:W-:Y:S01]  /*1c60*/  FFMA R8, R17, R0, 0.0013391353422775864601 ;  /* 0x3aaf85ed11087423 */ /* 0x000fe20000000000 */
[----:B------:R-:W-:Y:S01]  /*1c70*/  FFMA R2, R15, R2, 0.0096188392490148544312 ;  /* 0x3c1d98560f027423 */ /* 0x000fe20000000002 */
[----:B------:R-:W-:Y:S01]  /*1c80*/  FSETP.GT.AND P2, PT, R32, RZ, PT ;  /* 0x000000ff2000720b */ /* 0x000fe20003f44000 */
[----:B------:R-:W-:Y:S01]  /*1c90*/  FADD R13, R12, R19 ;  /* 0x000000130c0d7221 */ /* 0x000fe20000000000 */
[----:B------:R-:W-:Y:S01]  /*1ca0*/  FFMA R10, R17, R8, 0.0096188392490148544312 ;  /* 0x3c1d9856110a7423 */ /* 0x000fe20000000008 */
[----:B------:R0:W2:Y:S01]  /*1cb0*/  F2I.NTZ R12, R6 ;  /* 0x00000006000c7305 */ /* 0x0000a20000203100 */
[----:B------:R-:W-:Y:S01]  /*1cc0*/  FFMA R2, R15, R2, 0.055503588169813156128 ;  /* 0x3d6357bb0f027423 */ /* 0x000fe20000000002 */
[----:B------:R-:W-:Y:S01]  /*1cd0*/  FFMA R0, R13, R0, 0.0013391353422775864601 ;  /* 0x3aaf85ed0d007423 */ /* 0x000fe20000000000 */
[----:B------:R-:W-:Y:S01]  /*1ce0*/  FFMA R10, R17, R10, 0.055503588169813156128 ;  /* 0x3d6357bb110a7423 */ /* 0x000fe2000000000a */
[----:B------:R-:W-:Y:S01]  /*1cf0*/  @P6 FSEL R21, RZ, +INF , !P0 ;  /* 0x7f800000ff156808 */ /* 0x000fe20004000000 */
[----:B------:R-:W-:Y:S01]  /*1d00*/  UMOV UR4, 0x55555551 ;  /* 0x5555555100047882 */ /* 0x000fe20000000000 */
[C---:B------:R-:W-:Y:S01]  /*1d10*/  FFMA R0, R13.reuse, R0, 0.0096188392490148544312 ;  /* 0x3c1d98560d007423 */ /* 0x040fe20000000000 */
[----:B------:R-:W-:Y:S01]  /*1d20*/  FSETP.GT.AND P1, PT, R16, RZ, PT ;  /* 0x000000ff1000720b */ /* 0x000fe20003f24000 */
[----:B------:R1:W3:Y:S01]  /*1d30*/  F2I.NTZ R9, R7 ;  /* 0x0000000700097305 */ /* 0x0002e20000203100 */
[C---:B------:R-:W-:Y:S01]  /*1d40*/  FSETP.GT.AND P4, PT, |R6|.reuse, 152, PT ;  /* 0x431800000600780b */ /* 0x040fe20003f84200 */
[----:B------:R-:W-:Y:S01]  /*1d50*/  FFMA R0, R13, R0, 0.055503588169813156128 ;  /* 0x3d6357bb0d007423 */ /* 0x000fe20000000000 */
[----:B------:R-:W-:Y:S01]  /*1d60*/  FSETP.GEU.AND P6, PT, R6, RZ, PT ;  /* 0x000000ff0600720b */ /* 0x000fe20003fce000 */
[----:B------:R-:W-:Y:S01]  /*1d70*/  UMOV UR5, 0x3fa55555 ;  /* 0x3fa5555500057882 */ /* 0x000fe20000000000 */
[----:B0-----:R-:W-:Y:S01]  /*1d80*/  SEL R6, RZ, 0x83000000, P2 ;  /* 0x83000000ff067807 */ /* 0x001fe20001000000 */
[----:B------:R-:W-:Y:S01]  /*1d90*/  FFMA R2, R15, R2, 0.24022644758224487305 ;  /* 0x3e75fdec0f027423 */ /* 0x000fe20000000002 */
[----:B------:R-:W-:Y:S01]  /*1da0*/  FFMA R10, R17, R10, 0.24022644758224487305 ;  /* 0x3e75fdec110a7423 */ /* 0x000fe2000000000a */
[----:B------:R-:W-:Y:S01]  /*1db0*/  FSETP.GT.AND P2, PT, R11, RZ, PT ;  /* 0x000000ff0b00720b */ /* 0x000fe20003f44000 */
[----:B------:R-:W-:Y:S01]  /*1dc0*/  DFMA R4, R22, R4, UR4 ;  /* 0x0000000416047e2b */ /* 0x000fe20008000004 */
[----:B------:R-:W-:Y:S01]  /*1dd0*/  SEL R8, RZ, 0x83000000, P1 ;  /* 0x83000000ff087807 */ /* 0x000fe20000800000 */
[----:B------:R-:W-:Y:S01]  /*1de0*/  FFMA R0, R13, R0, 0.24022644758224487305 ;  /* 0x3e75fdec0d007423 */ /* 0x000fe20000000000 */
[----:B------:R-:W-:Y:S01]  /*1df0*/  FFMA R2, R15, R2, 0.69314718246459960938 ;  /* 0x3f3172180f027423 */ /* 0x000fe20000000002 */
[----:B------:R-:W-:Y:S01]  /*1e00*/  FFMA R10, R17, R10, 0.69314718246459960938 ;  /* 0x3f317218110a7423 */ /* 0x000fe2000000000a */
[----:B------:R-:W-:Y:S01]  /*1e10*/  SEL R11, RZ, 0x83000000, P2 ;  /* 0x83000000ff0b7807 */ /* 0x000fe20001000000 */
[----:B------:R-:W-:Y:S01]  /*1e20*/  FFMA R0, R13, R0, 0.69314718246459960938 ;  /* 0x3f3172180d007423 */ /* 0x000fe20000000000 */
[----:B------:R-:W-:Y:S01]  /*1e30*/  FSETP.GT.AND P0, PT, |R7|, 152, PT ;  /* 0x431800000700780b */ /* 0x000fe20003f04200 */
[----:B------:R-:W-:Y:S01]  /*1e40*/  FFMA R2, R15, R2, 1 ;  /* 0x3f8000000f027423 */ /* 0x000fe20000000002 */
[----:B------:R-:W-:Y:S01]  /*1e50*/  FSETP.GEU.AND P1, PT, R7, RZ, PT ;  /* 0x000000ff0700720b */ /* 0x000fe20003f2e000 */
[----:B-1----:R-:W-:-:S02]  /*1e60*/  IMAD R7, R3, 0x800000, -R8 ;  /* 0x0080000003077824 */ /* 0x002fc400078e0a08 */
[----:B------:R-:W-:Y:S01]  /*1e70*/  FFMA R10, R17, R10, 1 ;  /* 0x3f800000110a7423 */ /* 0x000fe2000000000a */
[----:B------:R-:W-:Y:S01]  /*1e80*/  IADD3 R3, PT, PT, R8, 0x7f000000, RZ ;  /* 0x7f00000008037810 */ /* 0x000fe20007ffe0ff */
[----:B--2---:R-:W-:Y:S01]  /*1e90*/  IMAD R17, R12, 0x800000, -R11 ;  /* 0x008000000c117824 */ /* 0x004fe200078e0a0b */
[----:B------:R-:W-:Y:S01]  /*1ea0*/  IADD3 R15, PT, PT, R11, 0x7f000000, RZ ;  /* 0x7f0000000b0f7810 */ /* 0x000fe20007ffe0ff */
[----:B------:R-:W-:Y:S01]  /*1eb0*/  DFMA R4, R22, R4, -0.5 ;  /* 0xbfe000001604742b */ /* 0x000fe20000000004 */
[----:B------:R-:W-:Y:S02]  /*1ec0*/  VIADD R11, R6, 0x7f000000 ;  /* 0x7f000000060b7836 */ /* 0x000fe40000000000 */
[----:B------:R-:W-:Y:S01]  /*1ed0*/  FFMA R0, R13, R0, 1 ;  /* 0x3f8000000d007423 */ /* 0x000fe20000000000 */
[----:B---3--:R-:W-:Y:S01]  /*1ee0*/  LEA R9, R9, -R6, 0x17 ;  /* 0x8000000609097211 */ /* 0x008fe200078eb8ff */
[----:B------:R-:W-:Y:S01]  /*1ef0*/  FMUL R2, R2, R3 ;  /* 0x0000000302027220 */ /* 0x000fe20000400000 */
[----:B------:R-:W-:Y:S01]  /*1f00*/  FMUL R10, R10, R15 ;  /* 0x0000000f0a0a7220 */ /* 0x000fe20000400000 */
[----:B------:R-:W-:Y:S01]  /*1f10*/  FMUL R0, R0, R11 ;  /* 0x0000000b00007220 */ /* 0x000fe20000400000 */
[----:B------:R-:W-:-:S02]  /*1f20*/  VIADD R3, R1, 0x20 ;  /* 0x0000002001037836 */ /* 0x000fc40000000000 */
[----:B------:R-:W-:Y:S01]  /*1f30*/  FMUL R20, R2, R7 ;  /* 0x0000000702147220 */ /* 0x000fe20000400000 */
[----:B------:R-:W-:Y:S01]  /*1f40*/  DFMA R22, R22, R4, 1 ;  /* 0x3ff000001616742b */ /* 0x000fe20000000004 */
[----:B------:R-:W-:Y:S01]  /*1f50*/  FMUL R7, R10, R17 ;  /* 0x000000110a077220 */ /* 0x000fe20000400000 */
[----:B------:R-:W-:Y:S01]  /*1f60*/  FMUL R6, R0, R9 ;  /* 0x0000000900067220 */ /* 0x000fe20000400000 */
[----:B------:R-:W-:Y:S01]  /*1f70*/  IMAD.MOV.U32 R5, RZ, RZ, R30 ;  /* 0x000000ffff057224 */ /* 0x000fe200078e001e */
[----:B------:R-:W-:Y:S01]  /*1f80*/  MOV R4, R30 ;  /* 0x0000001e00047202 */ /* 0x000fe20000000f00 */
[----:B------:R-:W-:Y:S01]  /*1f90*/  UMOV UR4, URZ ;  /* 0x000000ff00047c82 */ /* 0x000fe20008000000 */
[----:B------:R-:W-:Y:S02]  /*1fa0*/  @P3 FSEL R20, RZ, +INF , !P5 ;  /* 0x7f800000ff143808 */ /* 0x000fe40006800000 */
[----:B------:R-:W-:Y:S02]  /*1fb0*/  @P4 FSEL R7, RZ, +INF , !P6 ;  /* 0x7f800000ff074808 */ /* 0x000fe40007000000 */
[----:B------:R-:W-:-:S07]  /*1fc0*/  @P0 FSEL R6, RZ, +INF , !P1 ;  /* 0x7f800000ff060808 */ /* 0x000fce0004800000 */
.L_x_149:
[----:B------:R-:W-:Y:S01]  /*1fd0*/  ISETP.NE.AND P0, PT, R4, RZ, PT ;  /* 0x000000ff0400720c */ /* 0x000fe20003f05270 */
[----:B------:R-:W-:Y:S01]  /*1fe0*/  UIADD3 UR4, UPT, UPT, UR4, 0x1, URZ ;  /* 0x0000000104047890 */ /* 0x000fe2000fffe0ff */
[----:B------:R-:W-:Y:S01]  /*1ff0*/  BSSY.RECONVERGENT B1, `(.L_x_14) ;  /* 0x00002ef000017945 */ /* 0x000fe20003800200 */
[----:B0-----:R-:W0:Y:S01]  /*2000*/  LDCU.64 UR10, c[0x4][0x20] ;  /* 0x01000400ff0a77ac */ /* 0x001e220008000a00 */
[----:B------:R-:W-:Y:S01]  /*2010*/  MOV R15, 0x3f800000 ;  /* 0x3f800000000f7802 */ /* 0x000fe20000000f00 */
[----:B------:R-:W-:Y:S01]  /*2020*/  IMAD.MOV.U32 R14, RZ, RZ, RZ ;  /* 0x000000ffff0e7224 */ /* 0x000fe200078e00ff */
[----:B------:R-:W-:Y:S01]  /*2030*/  MOV R0, RZ ;  /* 0x000000ff00007202 */ /* 0x000fe20000000f00 */
[----:B------:R-:W-:-:S06]  /*2040*/  UISETP.NE.AND UP0, UPT, UR4, 0xea60, UPT ;  /* 0x0000ea600400788c */ /* 0x000fcc000bf05270 */
[----:B-1----:R-:W-:Y:S05]  /*2050*/  @!P0 BRA `(.L_x_15) ;  /* 0x0000002c00a08947 */ /* 0x002fea0003800000 */
[----:B------:R-:W1:Y:S01]  /*2060*/  S2R R11, SR_TID.X ;  /* 0x00000000000b7919 */ /* 0x000e620000002100 */
[----:B------:R-:W1:Y:S02]  /*2070*/  LDC.64 R8, c[0x0][0x380] ;  /* 0x0000e000ff087b82 */ /* 0x000e640000000a00 */
[----:B-1----:R-:W-:-:S05]  /*2080*/  IMAD.WIDE.U32 R8, R11, 0x18, R8 ;  /* 0x000000180b087825 */ /* 0x002fca00078e0008 */
[----:B------:R1:W5:Y:S01]  /*2090*/  LDG.E R33, desc[UR6][R8.64+0x10] ;  /* 0x0000100608217981 */ /* 0x000362000c1e1900 */
[----:B------:R-:W-:Y:S01]  /*20a0*/  HFMA2 R0, -RZ, RZ, 0, 0 ;  /* 0x00000000ff007431 */ /* 0x000fe200000001ff */
[----:B------:R-:W-:Y:S01]  /*20b0*/  BSSY.RECONVERGENT B0, `(.L_x_16) ;  /* 0x0000233000007945 */ /* 0x000fe20003800200 */
[----:B------:R-:W-:Y:S02]  /*20c0*/  IMAD.MOV.U32 R31, RZ, RZ, RZ ;  /* 0x000000ffff1f7224 */ /* 0x000fe400078e00ff */
[----:B------:R-:W-:-:S07]  /*20d0*/  IMAD.MOV.U32 R32, RZ, RZ, RZ ;  /* 0x000000ffff207224 */ /* 0x000fce00078e00ff */
.L_x_37:
[----:B--2---:R-:W-:Y:S01]  /*20e0*/  MOV R2, 0xc2a29a69 ;  /* 0xc2a29a6900027802 */ /* 0x004fe20000000f00 */
[----:B------:R-:W2:Y:S04]  /*20f0*/  LDC.64 R34, c[0x4][RZ] ;  /* 0x01000000ff227b82 */ /* 0x000ea80000000a00 */
[----:B-----5:R-:W-:-:S05]  /*2100*/  IMAD R2, R33, R2, -0x2c23e982 ;  /* 0xd3dc167e21027424 */ /* 0x020fca00078e0202 */
[----:B-1----:R-:W-:-:S04]  /*2110*/  SHF.R.U32.HI R8, RZ, 0x10, R2 ;  /* 0x00000010ff087819 */ /* 0x002fc80000011602 */
[----:B------:R-:W-:-:S04]  /*2120*/  LOP3.LUT R8, R8, 0x7fff, RZ, 0xc0, !PT ;  /* 0x00007fff08087812 */ /* 0x000fc800078ec0ff */
[----:B------:R-:W-:-:S05]  /*2130*/  I2FP.F32.U32 R8, R8 ;  /* 0x0000000800087245 */ /* 0x000fca0000201000 */
[----:B------:R-:W-:Y:S01]  /*2140*/  FMUL R8, R8, 4.6566128730773925781e-10 ;  /* 0x3000000008087820 */ /* 0x000fe20000400000 */
[----:B------:R-:W-:Y:S01]  /*2150*/  UMOV UR8, 0x542fe938 ;  /* 0x542fe93800087882 */ /* 0x000fe20000000000 */
[----:B------:R-:W-:Y:S01]  /*2160*/  UMOV UR9, 0x401921fb ;  /* 0x401921fb00097882 */ /* 0x000fe20000000000 */
[----:B------:R-:W-:Y:S01]  /*2170*/  IMAD.MOV.U32 R10, RZ, RZ, 0x41c64e6d ;  /* 0x41c64e6dff0a7424 */ /* 0x000fe200078e00ff */
[----:B------:R-:W1:Y:S01]  /*2180*/  F2F.F64.F32 R14, R8 ;  /* 0x00000008000e7310 */ /* 0x000e620000201800 */
[----:B------:R-:W-:Y:S01]  /*2190*/  BSSY.RECONVERGENT B2, `(.L_x_17) ;  /* 0x0000021000027945 */ /* 0x000fe20003800200 */
[----:B------:R-:W-:Y:S01]  /*21a0*/  DMUL R36, RZ, +INF ;  /* 0x7ff00000ff247828 */ /* 0x000fe20000000000 */
[----:B------:R-:W-:Y:S01]  /*21b0*/  IMAD R33, R33, R10, 0x3039 ;  /* 0x0000303921217424 */ /* 0x000fe200078e020a */
[----:B--2---:R2:W5:Y:S04]  /*21c0*/  LDG.E R34, desc[UR6][R34.64] ;  /* 0x0000000622227981 */ /* 0x004568000c1e1900 */
[----:B------:R-:W-:-:S04]  /*21d0*/  SHF.R.U32.HI R33, RZ, 0x10, R33 ;  /* 0x00000010ff217819 */ /* 0x000fc80000011621 */
[----:B------:R-:W-:Y:S02]  /*21e0*/  LOP3.LUT R33, R33, 0x7fff, RZ, 0xc0, !PT ;  /* 0x00007fff21217812 */ /* 0x000fe400078ec0ff */
[----:B--2---:R-:W-:Y:S01]  /*21f0*/  MOV R35, 0x1 ;  /* 0x0000000100237802 */ /* 0x004fe20000000f00 */
[----:B-1----:R-:W-:Y:S01]  /*2200*/  DMUL R14, R14, UR8 ;  /* 0x000000080e0e7c28 */ /* 0x002fe20008000000 */
[----:B------:R-:W-:-:S07]  /*2210*/  I2FP.F32.U32 R33, R33 ;  /* 0x0000002100217245 */ /* 0x000fce0000201000 */
[----:B------:R-:W-:-:S14]  /*2220*/  DSETP.NEU.AND P0, PT, R14, +INF , PT ;  /* 0x7ff000000e00742a */ /* 0x000fdc0003f0d000 */
[----:B------:R-:W-:Y:S05]  /*2230*/  @!P0 BRA `(.L_x_18) ;  /* 0x0000000000588947 */ /* 0x000fea0003800000 */
[----:B------:R-:W-:Y:S01]  /*2240*/  UMOV UR8, 0x6dc9c883 ;  /* 0x6dc9c88300087882 */ /* 0x000fe20000000000 */
[----:B------:R-:W-:Y:S01]  /*2250*/  UMOV UR9, 0x3fe45f30 ;  /* 0x3fe45f3000097882 */ /* 0x000fe20000000000 */
[C---:B------:R-:W-:Y:S01]  /*2260*/  DSETP.GE.AND P0, PT, R14.reuse, 2.14748364800000000000e+09, PT ;  /* 0x41e000000e00742a */ /* 0x040fe20003f06000 */
[----:B------:R-:W-:Y:S01]  /*2270*/  BSSY.RECONVERGENT B3, `(.L_x_19) ;  /* 0x0000011000037945 */ /* 0x000fe20003800200 */
[----:B------:R-:W-:Y:S01]  /*2280*/  DMUL R10, R14, UR8 ;  /* 0x000000080e0a7c28 */ /* 0x000fe20008000000 */
[----:B------:R-:W-:Y:S01]  /*2290*/  UMOV UR8, 0x54442d18 ;  /* 0x54442d1800087882 */ /* 0x000fe20000000000 */
[----:B------:R-:W-:-:S08]  /*22a0*/  UMOV UR9, 0x3ff921fb ;  /* 0x3ff921fb00097882 */ /* 0x000fd00000000000 */
[----:B------:R-:W1:Y:S08]  /*22b0*/  F2I.F64 R10, R10 ;  /* 0x0000000a000a7311 */ /* 0x000e700000301100 */
[----:B-1----:R-:W1:Y:S02]  /*22c0*/  I2F.F64 R8, R10 ;  /* 0x0000000a00087312 */ /* 0x002e640000201c00 */
[----:B-1----:R-:W-:Y:S01]  /*22d0*/  DFMA R36, R8, -UR8, R14 ;  /* 0x8000000808247c2b */ /* 0x002fe2000800000e */
[----:B------:R-:W-:Y:S01]  /*22e0*/  UMOV UR8, 0x33145c00 ;  /* 0x33145c0000087882 */ /* 0x000fe20000000000 */
[----:B------:R-:W-:-:S06]  /*22f0*/  UMOV UR9, 0x3c91a626 ;  /* 0x3c91a62600097882 */ /* 0x000fcc0000000000 */
[----:B------:R-:W-:Y:S01]  /*2300*/  DFMA R36, R8, -UR8, R36 ;  /* 0x8000000808247c2b */ /* 0x000fe20008000024 */
[----:B------:R-:W-:Y:S01]  /*2310*/  UMOV UR8, 0x252049c0 ;  /* 0x252049c000087882 */ /* 0x000fe20000000000 */
[----:B------:R-:W-:-:S06]  /*2320*/  UMOV UR9, 0x397b839a ;  /* 0x397b839a00097882 */ /* 0x000fcc0000000000 */
[----:B------:R-:W-:Y:S01]  /*2330*/  DFMA R36, R8, -UR8, R36 ;  /* 0x8000000808247c2b */ /* 0x000fe20008000024 */
[----:B------:R-:W-:Y:S10]  /*2340*/  @!P0 BRA `(.L_x_20) ;  /* 0x00000000000c8947 */ /* 0x000ff40003800000 */
[----:B------:R-:W-:Y:S01]  /*2350*/  IMAD.MOV.U32 R36, RZ, RZ, R14 ;  /* 0x000000ffff247224 */ /* 0x000fe200078e000e */
[----:B------:R-:W-:-:S07]  /*2360*/  MOV R14, 0x2380 ;  /* 0x00002380000e7802 */ /* 0x000fce0000000f00 */
[----:B0----5:R-:W-:Y:S05]  /*2370*/  CALL.REL.NOINC `($_Z4getqP4nest$__internal_trig_reduction_slowpathd) ;  /* 0x000000a000587944 */ /* 0x021fea0003c00000 */
.L_x_20:
[----:B0-----:R-:W-:Y:S05]  /*2380*/  BSYNC.RECONVERGENT B3 ;  /* 0x0000000000037941 */ /* 0x001fea0003800200 */
.L_x_19:
[----:B------:R-:W-:-:S07]  /*2390*/  IADD3 R35, PT, PT, R10, 0x1, RZ ;  /* 0x000000010a237810 */ /* 0x000fce0007ffe0ff */
.L_x_18:
[----:B0-----:R-:W-:Y:S05]  /*23a0*/  BSYNC.RECONVERGENT B2 ;  /* 0x0000000000027941 */ /* 0x001fea0003800200 */
.L_x_17:
[----:B------:R-:W-:-:S05]  /*23b0*/  IMAD.SHL.U32 R8, R35, 0x40, RZ ;  /* 0x0000004023087824 */ /* 0x000fca00078e00ff */
[----:B------:R-:W-:-:S04]  /*23c0*/  LOP3.LUT R8, R8, 0x40, RZ, 0xc0, !PT ;  /* 0x0000004008087812 */ /* 0x000fc800078ec0ff */
[----:B------:R-:W-:-:S04]  /*23d0*/  IADD3 R42, P0, PT, R8, UR10, RZ ;  /* 0x0000000a082a7c10 */ /* 0x000fc8000ff1e0ff */
[----:B------:R-:W-:-:S05]  /*23e0*/  IADD3.X R43, PT, PT, RZ, UR11, RZ, P0, !PT ;  /* 0x0000000bff2b7c10 */ /* 0x000fca00087fe4ff */
[----:B------:R-:W2:Y:S04]  /*23f0*/  LDG.E.128.CONSTANT R8, desc[UR6][R42.64] ;  /* 0x000000062a087981 */ /* 0x000ea8000c1e9d00 */
[----:B------:R-:W3:Y:S04]  /*2400*/  LDG.E.128.CONSTANT R12, desc[UR6][R42.64+0x10] ;  /* 0x000010062a0c7981 */ /* 0x000ee8000c1e9d00 */
[----:B------:R-:W4:Y:S01]  /*2410*/  LDG.E.128.CONSTANT R16, desc[UR6][R42.64+0x20] ;  /* 0x000020062a107981 */ /* 0x000f22000c1e9d00 */
[----:B------:R-:W-:Y:S01]  /*2420*/  LOP3.LUT R38, R35, 0x1, RZ, 0xc0, !PT ;  /* 0x0000000123267812 */ /* 0x000fe200078ec0ff */
[----:B------:R-:W-:Y:S01]  /*2430*/  FMUL R33, R33, 4.6566128730773925781e-10 ;  /* 0x3000000021217820 */ /* 0x000fe20000400000 */
[----:B------:R-:W-:Y:S01]  /*2440*/  MOV R39, 0x3da8ff83 ;  /* 0x3da8ff8300277802 */ /* 0x000fe20000000f00 */
[----:B------:R-:W-:Y:S01]  /*2450*/  DMUL R40, R36, R36 ;  /* 0x0000002424287228 */ /* 0x000fe20000000000 */
[----:B------:R-:W-:Y:S01]  /*2460*/  ISETP.NE.U32.AND P1, PT, R38, 0x1, PT ;  /* 0x000000012600780c */ /* 0x000fe20003f25070 */
[----:B------:R-:W-:Y:S01]  /*2470*/  IMAD.MOV.U32 R38, RZ, RZ, 0x20fd8164 ;  /* 0x20fd8164ff267424 */ /* 0x000fe200078e00ff */
[----:B------:R-:W-:Y:S01]  /*2480*/  FSETP.GEU.AND P0, PT, R33, 1.175494350822287508e-38, PT ;  /* 0x008000002100780b */ /* 0x000fe20003f0e000 */
[----:B------:R-:W-:Y:S01]  /*2490*/  BSSY.RECONVERGENT B2, `(.L_x_21) ;  /* 0x0000072000027945 */ /* 0x000fe20003800200 */
[----:B------:R-:W-:-:S02]  /*24a0*/  FSEL R39, -R39, 0.11223486810922622681, !P1 ;  /* 0x3de5db6527277808 */ /* 0x000fc40004800100 */
[----:B------:R-:W-:-:S09]  /*24b0*/  FSEL R38, R38, -8.06006814911005101289e+34, !P1 ;  /* 0xf9785eba26267808 */ /* 0x000fd20004800000 */
[----:B------:R-:W-:Y:S01]  /*24c0*/  @!P0 FMUL R33, R33, 8388608 ;  /* 0x4b00000021218820 */ /* 0x000fe20000400000 */
[----:B--2---:R-:W-:Y:S01]  /*24d0*/  DFMA R8, R40, R38, R8 ;  /* 0x000000262808722b */ /* 0x004fe20000000008 */
[----:B------:R-:W-:-:S07]  /*24e0*/  IMAD.MOV.U32 R38, RZ, RZ, 0x3e055027 ;  /* 0x3e055027ff267424 */ /* 0x000fce00078e00ff */
[----:B------:R-:W-:Y:S01]  /*24f0*/  DFMA R8, R40, R8, R10 ;  /* 0x000000082808722b */ /* 0x000fe2000000000a */
[----:B------:R-:W-:-:S05]  /*2500*/  VIADD R10, R33, 0xc0d55555 ;  /* 0xc0d55555210a7836 */ /* 0x000fca0000000000 */
[----:B------:R-:W-:Y:S02]  /*2510*/  LOP3.LUT R10, R10, 0xff800000, RZ, 0xc0, !PT ;  /* 0xff8000000a0a7812 */ /* 0x000fe400078ec0ff */
[C---:B---3--:R-:W-:Y:S02]  /*2520*/  DFMA R8, R40.reuse, R8, R12 ;  /* 0x000000082808722b */ /* 0x048fe4000000000c */
[-C--:B------:R-:W-:Y:S02]  /*2530*/  IADD3 R11, PT, PT, R33, -R10.reuse, RZ ;  /* 0x8000000a210b7210 */ /* 0x080fe40007ffe0ff */
[----:B------:R-:W-:Y:S02]  /*2540*/  I2FP.F32.S32 R13, R10 ;  /* 0x0000000a000d7245 */ /* 0x000fe40000201400 */
[----:B------:R-:W-:Y:S01]  /*2550*/  MOV R10, 0x7f800000 ;  /* 0x7f800000000a7802 */ /* 0x000fe20000000f00 */
[----:B------:R-:W-:Y:S01]  /*2560*/  FADD R11, R11, -1 ;  /* 0xbf8000000b0b7421 */ /* 0x000fe20000000000 */
[----:B------:R-:W-:-:S03]  /*2570*/  DFMA R8, R40, R8, R14 ;  /* 0x000000082808722b */ /* 0x000fc6000000000e */
[----:B------:R-:W-:-:S04]  /*2580*/  FFMA R12, R11, -R38, 0.14084610342979431152 ;  /* 0x3e1039f60b0c7423 */ /* 0x000fc80000000826 */
[----:B------:R-:W-:Y:S01]  /*2590*/  FFMA R12, R11, R12, -0.12148627638816833496 ;  /* 0xbdf8cdcc0b0c7423 */ /* 0x000fe2000000000c */
[----:B----4-:R-:W-:-:S03]  /*25a0*/  DFMA R8, R40, R8, R16 ;  /* 0x000000082808722b */ /* 0x010fc60000000010 */
[----:B------:R-:W-:-:S04]  /*25b0*/  FFMA R12, R11, R12, 0.13980610668659210205 ;  /* 0x3e0f29550b0c7423 */ /* 0x000fc8000000000c */
[----:B------:R-:W-:Y:S01]  /*25c0*/  FFMA R12, R11, R12, -0.16684235632419586182 ;  /* 0xbe2ad8b90b0c7423 */ /* 0x000fe2000000000c */
[----:B------:R-:W-:-:S03]  /*25d0*/  DFMA R8, R40, R8, R18 ;  /* 0x000000082808722b */ /* 0x000fc60000000012 */
[----:B------:R-:W-:-:S04]  /*25e0*/  FFMA R12, R11, R12, 0.20012299716472625732 ;  /* 0x3e4ced0b0b0c7423 */ /* 0x000fc8000000000c */
[C---:B------:R-:W-:Y:S01]  /*25f0*/  FFMA R12, R11.reuse, R12, -0.24999669194221496582 ;  /* 0xbe7fff220b0c7423 */ /* 0x040fe2000000000c */
[----:B------:R-:W-:Y:S02]  /*2600*/  DFMA R36, R8, R36, R36 ;  /* 0x000000240824722b */ /* 0x000fe40000000024 */
[----:B------:R-:W-:Y:S01]  /*2610*/  DFMA R8, R40, R8, 1 ;  /* 0x3ff000002808742b */ /* 0x000fe20000000008 */
[----:B------:R-:W-:Y:S01]  /*2620*/  FFMA R14, R11, R12, 0.33333182334899902344 ;  /* 0x3eaaaa780b0e7423 */ /* 0x000fe2000000000c */
[----:B------:R-:W-:Y:S02]  /*2630*/  FSEL R12, RZ, -23, P0 ;  /* 0xc1b80000ff0c7808 */ /* 0x000fe40000000000 */
[----:B------:R-:W-:Y:S01]  /*2640*/  ISETP.GT.U32.AND P0, PT, R33, 0x7f7fffff, PT ;  /* 0x7f7fffff2100780c */ /* 0x000fe20003f04070 */
[----:B------:R-:W-:Y:S02]  /*2650*/  FFMA R14, R11, R14, -0.5 ;  /* 0xbf0000000b0e7423 */ /* 0x000fe4000000000e */
[----:B------:R-:W-:Y:S01]  /*2660*/  FFMA R12, R13, 1.1920928955078125e-07, R12 ;  /* 0x340000000d0c7823 */ /* 0x000fe2000000000c */
[----:B------:R-:W-:-:S02]  /*2670*/  IMAD.MOV.U32 R13, RZ, RZ, 0x3f800000 ;  /* 0x3f800000ff0d7424 */ /* 0x000fc400078e00ff */
[----:B------:R-:W-:Y:S01]  /*2680*/  FMUL R14, R11, R14 ;  /* 0x0000000e0b0e7220 */ /* 0x000fe20000400000 */
[----:B------:R-:W-:Y:S02]  /*2690*/  FSEL R8, R8, R36, !P1 ;  /* 0x0000002408087208 */ /* 0x000fe40004800000 */
[----:B------:R-:W-:Y:S01]  /*26a0*/  FSEL R9, R9, R37, !P1 ;  /* 0x0000002509097208 */ /* 0x000fe20004800000 */
[----:B------:R-:W-:-:S04]  /*26b0*/  FFMA R11, R11, R14, R11 ;  /* 0x0000000e0b0b7223 */ /* 0x000fc8000000000b */
[----:B------:R-:W-:Y:S01]  /*26c0*/  FFMA R11, R12, 0.69314718246459960938, R11 ;  /* 0x3f3172180c0b7823 */ /* 0x000fe2000000000b */
[C---:B------:R-:W-:Y:S01]  /*26d0*/  @P0 FFMA R11, R33.reuse, R10, +INF ;  /* 0x7f800000210b0423 */ /* 0x040fe2000000000a */
[----:B------:R-:W-:-:S03]  /*26e0*/  FSETP.NEU.AND P0, PT, R33, RZ, PT ;  /* 0x000000ff2100720b */ /* 0x000fc60003f0d000 */
[----:B------:R-:W-:Y:S01]  /*26f0*/  FMUL R12, R11, -2 ;  /* 0xc00000000b0c7820 */ /* 0x000fe20000400000 */
[----:B------:R-:W-:-:S04]  /*2700*/  DADD R10, RZ, -R8 ;  /* 0x00000000ff0a7229 */ /* 0x000fc80000000808 */
[----:B------:R-:W-:Y:S02]  /*2710*/  FSEL R12, R12, +INF , P0 ;  /* 0x7f8000000c0c7808 */ /* 0x000fe40000000000 */
[----:B------:R-:W-:Y:S02]  /*2720*/  LOP3.LUT P0, RZ, R35, 0x2, RZ, 0xc0, !PT ;  /* 0x0000000223ff7812 */ /* 0x000fe4000780c0ff */
[----:B------:R-:W-:Y:S02]  /*2730*/  FSETP.NEU.AND P1, PT, R12, 1, PT ;  /* 0x3f8000000c00780b */ /* 0x000fe40003f2d000 */
[----:B------:R-:W-:Y:S02]  /*2740*/  FSEL R10, R8, R10, !P0 ;  /* 0x0000000a080a7208 */ /* 0x000fe40004000000 */
[----:B------:R-:W-:-:S09]  /*2750*/  FSEL R11, R9, R11, !P0 ;  /* 0x0000000b090b7208 */ /* 0x000fd20004000000 */
[----:B------:R-:W-:Y:S05]  /*2760*/  @!P1 BRA `(.L_x_22) ;  /* 0x0000000400109947 */ /* 0x000fea0003800000 */
[----:B------:R-:W-:-:S13]  /*2770*/  FSETP.NAN.AND P0, PT, |R12|, |R12|, PT ;  /* 0x4000000c0c00720b */ /* 0x000fda0003f08200 */
[----:B------:R-:W-:Y:S01]  /*2780*/  @P0 FADD R13, R12, 0.5 ;  /* 0x3f0000000c0d0421 */ /* 0x000fe20000000000 */
[----:B------:R-:W-:Y:S06]  /*2790*/  @P0 BRA `(.L_x_22) ;  /* 0x0000000400040947 */ /* 0x000fec0003800000 */
[----:B------:R-:W-:-:S04]  /*27a0*/  FSETP.NEU.AND P0, PT, |R12|, +INF , PT ;  /* 0x7f8000000c00780b */ /* 0x000fc80003f0d200 */
[----:B------:R-:W-:-:S13]  /*27b0*/  FSETP.NEU.AND P0, PT, R12, RZ, P0 ;  /* 0x000000ff0c00720b */ /* 0x000fda000070d000 */
[----:B------:R-:W-:-:S05]  /*27c0*/  @!P0 FADD R13, R12, R12 ;  /* 0x0000000c0c0d8221 */ /* 0x000fca0000000000 */
[----:B------:R-:W-:Y:S01]  /*27d0*/  @!P0 LOP3.LUT R13, R13, 0x7fffffff, RZ, 0xc0, !PT ;  /* 0x7fffffff0d0d8812 */ /* 0x000fe200078ec0ff */
[----:B------:R-:W-:Y:S06]  /*27e0*/  @!P0 BRA `(.L_x_22) ;  /* 0x0000000000f08947 */ /* 0x000fec0003800000 */
[C---:B------:R-:W-:Y:S01]  /*27f0*/  FMUL R9, |R12|.reuse, 16777216 ;  /* 0x4b8000000c097820 */ /* 0x040fe20000400200 */
[C---:B------:R-:W-:Y:S02]  /*2800*/  FSETP.GEU.AND P0, PT, |R12|.reuse, 1.175494350822287508e-38, PT ;  /* 0x008000000c00780b */ /* 0x040fe40003f0e200 */
[----:B------:R-:W-:Y:S02]  /*2810*/  MOV R19, 0x3a2c32e4 ;  /* 0x3a2c32e400137802 */ /* 0x000fe40000000f00 */
[----:B------:R-:W-:Y:S02]  /*2820*/  FSEL R9, R9, |R12|, !P0 ;  /* 0x4000000c09097208 */ /* 0x000fe40004000000 */
[----:B------:R-:W-:Y:S02]  /*2830*/  FSEL R14, RZ, -24, P0 ;  /* 0xc1c00000ff0e7808 */ /* 0x000fe40000000000 */
[----:B------:R-:W-:Y:S02]  /*2840*/  IADD3 R8, PT, PT, R9, -0x3f3504f3, RZ ;  /* 0xc0cafb0d09087810 */ /* 0x000fe40007ffe0ff */
[----:B------:R-:W-:-:S02]  /*2850*/  FSETP.GEU.AND P2, PT, R12, RZ, PT ;  /* 0x000000ff0c00720b */ /* 0x000fc40003f4e000 */
[----:B------:R-:W-:-:S05]  /*2860*/  LOP3.LUT R8, R8, 0xff800000, RZ, 0xc0, !PT ;  /* 0xff80000008087812 */ /* 0x000fca00078ec0ff */
[----:B------:R-:W-:-:S04]  /*2870*/  IMAD.IADD R9, R9, 0x1, -R8 ;  /* 0x0000000109097824 */ /* 0x000fc800078e0a08 */
[C---:B------:R-:W-:Y:S01]  /*2880*/  FADD R16, R9.reuse, 1 ;  /* 0x3f80000009107421 */ /* 0x040fe20000000000 */
[----:B------:R-:W-:Y:S01]  /*2890*/  FADD R15, R9, -1 ;  /* 0xbf800000090f7421 */ /* 0x000fe20000000000 */
[----:B------:R-:W-:-:S03]  /*28a0*/  I2FP.F32.S32 R9, R8 ;  /* 0x0000000800097245 */ /* 0x000fc60000201400 */
[----:B------:R-:W-:Y:S01]  /*28b0*/  FADD R13, R15, R15 ;  /* 0x0000000f0f0d7221 */ /* 0x000fe20000000000 */
[----:B------:R-:W0:Y:S03]  /*28c0*/  MUFU.RCP R16, R16 ;  /* 0x0000001000107308 */ /* 0x000e260000001000 */
[----:B0-----:R-:W-:Y:S01]  /*28d0*/  FMUL R8, R16, R13 ;  /* 0x0000000d10087220 */ /* 0x001fe20000400000 */
[----:B------:R-:W-:-:S03]  /*28e0*/  FFMA R13, R9, 1.1920928955078125e-07, R14 ;  /* 0x34000000090d7823 */ /* 0x000fc6000000000e */
        /* <DEDUP_REMOVED lines=21> */
[----:B------:R-:W0:Y:S01]  /*2a40*/  FRND R16, R13 ;  /* 0x0000000d00107307 */ /* 0x000e220000201000 */
[----:B------:R-:W-:Y:S01]  /*2a50*/  FADD R9, R14, -R9 ;  /* 0x800000090e097221 */ /* 0x000fe20000000000 */
[----:B------:R-:W-:Y:S01]  /*2a60*/  FFMA R8, R8, 0.5, -R13 ;  /* 0x3f00000008087823 */ /* 0x000fe2000000080d */
[----:B------:R-:W-:-:S03]  /*2a70*/  FSETP.GT.AND P1, PT, |R13|, 152, PT ;  /* 0x431800000d00780b */ /* 0x000fc60003f24200 */
[----:B------:R-:W-:Y:S02]  /*2a80*/  FFMA R9, R9, 0.5, R8 ;  /* 0x3f00000009097823 */ /* 0x000fe40000000008 */
[----:B------:R-:W1:Y:S01]  /*2a90*/  F2I.NTZ R14, R13 ;  /* 0x0000000d000e7305 */ /* 0x000e620000203100 */
[----:B0-----:R-:W-:Y:S01]  /*2aa0*/  FADD R8, R13, -R16 ;  /* 0x800000100d087221 */ /* 0x001fe20000000000 */
[----:B------:R-:W-:-:S03]  /*2ab0*/  FSETP.GT.AND P0, PT, R16, RZ, PT ;  /* 0x000000ff1000720b */ /* 0x000fc60003f04000 */
[----:B------:R-:W-:-:S04]  /*2ac0*/  FADD R8, R8, R9 ;  /* 0x0000000908087221 */ /* 0x000fc80000000000 */
[----:B------:R-:W-:-:S04]  /*2ad0*/  FFMA R9, R8, R15, 0.0013391353422775864601 ;  /* 0x3aaf85ed08097423 */ /* 0x000fc8000000000f */
[----:B------:R-:W-:-:S04]  /*2ae0*/  FFMA R9, R8, R9, 0.0096188392490148544312 ;  /* 0x3c1d985608097423 */ /* 0x000fc80000000009 */
[----:B------:R-:W-:-:S04]  /*2af0*/  FFMA R9, R8, R9, 0.055503588169813156128 ;  /* 0x3d6357bb08097423 */ /* 0x000fc80000000009 */
[C---:B------:R-:W-:Y:S01]  /*2b00*/  FFMA R15, R8.reuse, R9, 0.24022644758224487305 ;  /* 0x3e75fdec080f7423 */ /* 0x040fe20000000009 */
[----:B------:R-:W-:Y:S02]  /*2b10*/  SEL R9, RZ, 0x83000000, P0 ;  /* 0x83000000ff097807 */ /* 0x000fe40000000000 */
[----:B------:R-:W-:Y:S01]  /*2b20*/  FSETP.GEU.AND P0, PT, R13, RZ, PT ;  /* 0x000000ff0d00720b */ /* 0x000fe20003f0e000 */
[----:B------:R-:W-:Y:S01]  /*2b30*/  FFMA R15, R8, R15, 0.69314718246459960938 ;  /* 0x3f317218080f7423 */ /* 0x000fe2000000000f */
[----:B------:R-:W-:Y:S01]  /*2b40*/  IADD3 R12, PT, PT, R9, 0x7f000000, RZ ;  /* 0x7f000000090c7810 */ /* 0x000fe20007ffe0ff */
[----:B-1----:R-:W-:Y:S01]  /*2b50*/  IMAD R14, R14, 0x800000, -R9 ;  /* 0x008000000e0e7824 */ /* 0x002fe200078e0a09 */
[----:B------:R-:W-:Y:S01]  /*2b60*/  FSEL R13, RZ, +INF , !P0 ;  /* 0x7f800000ff0d7808 */ /* 0x000fe20004000000 */
[----:B------:R-:W-:-:S04]  /*2b70*/  FFMA R15, R8, R15, 1 ;  /* 0x3f800000080f7423 */ /* 0x000fc8000000000f */
[----:B------:R-:W-:-:S04]  /*2b80*/  FMUL R15, R12, R15 ;  /* 0x0000000f0c0f7220 */ /* 0x000fc80000400000 */
[----:B------:R-:W-:Y:S01]  /*2b90*/  @!P1 FMUL R13, R14, R15 ;  /* 0x0000000f0e0d9220 */ /* 0x000fe20000400000 */
[----:B------:R-:W-:-:S07]  /*2ba0*/  @!P2 MOV R13, 0x7fffffff ;  /* 0x7fffffff000da802 */ /* 0x000fce0000000f00 */
.L_x_22:
[----:B------:R-:W-:Y:S05]  /*2bb0*/  BSYNC.RECONVERGENT B2 ;  /* 0x0000000000027941 */ /* 0x000fea0003800200 */
.L_x_21:
[----:B------:R-:W-:Y:S01]  /*2bc0*/  IMAD.MOV.U32 R33, RZ, RZ, -0x3d5d6597 ;  /* 0xc2a29a69ff217424 */ /* 0x000fe200078e00ff */
[----:B------:R-:W0:Y:S01]  /*2bd0*/  S2R R17, SR_TID.X ;  /* 0x0000000000117919 */ /* 0x000e220000002100 */
[----:B------:R-:W0:Y:S01]  /*2be0*/  LDC.64 R8, c[0x0][0x380] ;  /* 0x0000e000ff087b82 */ /* 0x000e220000000a00 */
[----:B------:R-:W-:Y:S01]  /*2bf0*/  UMOV UR8, 0x542fe938 ;  /* 0x542fe93800087882 */ /* 0x000fe20000000000 */
[----:B------:R-:W-:Y:S01]  /*2c00*/  IMAD R33, R2, R33, -0x2c23e982 ;  /* 0xd3dc167e02217424 */ /* 0x000fe200078e0221 */
[----:B------:R-:W-:Y:S01]  /*2c10*/  UMOV UR9, 0x401921fb ;  /* 0x401921fb00097882 */ /* 0x000fe20000000000 */
[----:B------:R-:W-:Y:S01]  /*2c20*/  BSSY.RECONVERGENT B2, `(.L_x_23) ;  /* 0x000002c000027945 */ /* 0x000fe20003800200 */
[----:B------:R-:W-:Y:S01]  /*2c30*/  DMUL R36, RZ, +INF ;  /* 0x7ff00000ff247828 */ /* 0x000fe20000000000 */
[----:B------:R-:W-:Y:S01]  /*2c40*/  IMAD.MOV.U32 R40, RZ, RZ, 0x1 ;  /* 0x00000001ff287424 */ /* 0x000fe200078e00ff */
[----:B------:R-:W-:-:S04]  /*2c50*/  SHF.R.U32.HI R12, RZ, 0x10, R33 ;  /* 0x00000010ff0c7819 */ /* 0x000fc80000011621 */
[----:B------:R-:W-:Y:S02]  /*2c60*/  LOP3.LUT R14, R12, 0x7fff, RZ, 0xc0, !PT ;  /* 0x00007fff0c0e7812 */ /* 0x000fe400078ec0ff */
[----:B------:R-:W1:Y:S02]  /*2c70*/  F2F.F64.F32 R12, R13 ;  /* 0x0000000d000c7310 */ /* 0x000e640000201800 */
[----:B------:R-:W-:-:S05]  /*2c80*/  I2FP.F32.U32 R14, R14 ;  /* 0x0000000e000e7245 */ /* 0x000fca0000201000 */
[----:B------:R-:W-:-:S04]  /*2c90*/  FMUL R16, R14, 4.6566128730773925781e-10 ;  /* 0x300000000e107820 */ /* 0x000fc80000400000 */
[----:B------:R-:W2:Y:S01]  /*2ca0*/  F2F.F64.F32 R14, R16 ;  /* 0x00000010000e7310 */ /* 0x000ea20000201800 */
[----:B-1----:R-:W-:Y:S01]  /*2cb0*/  DMUL R10, R12, R10 ;  /* 0x0000000a0c0a7228 */ /* 0x002fe20000000000 */
[----:B0-----:R-:W-:Y:S01]  /*2cc0*/  IMAD.WIDE.U32 R8, R17, 0x18, R8 ;  /* 0x0000001811087825 */ /* 0x001fe200078e0008 */
[----:B------:R-:W-:-:S04]  /*2cd0*/  MOV R17, 0x41c64e6d ;  /* 0x41c64e6d00117802 */ /* 0x000fc80000000f00 */
[----:B------:R0:W-:Y:S01]  /*2ce0*/  STG.E desc[UR6][R8.64+0x10], R33 ;  /* 0x0000102108007986 */ /* 0x0001e2000c101906 */
[----:B------:R-:W-:-:S03]  /*2cf0*/  IMAD R2, R2, R17, 0x3039 ;  /* 0x0000303902027424 */ /* 0x000fc600078e0211 */
[----:B------:R-:W1:Y:S01]  /*2d00*/  F2F.F32.F64 R11, R10 ;  /* 0x0000000a000b7310 */ /* 0x000e620000301000 */
[----:B--2---:R-:W-:Y:S01]  /*2d10*/  DMUL R14, R14, UR8 ;  /* 0x000000080e0e7c28 */ /* 0x004fe20008000000 */
[----:B------:R-:W-:-:S04]  /*2d20*/  SHF.R.U32.HI R2, RZ, 0x10, R2 ;  /* 0x00000010ff027819 */ /* 0x000fc80000011602 */
[----:B------:R-:W-:-:S03]  /*2d30*/  LOP3.LUT R12, R2, 0x7fff, RZ, 0xc0, !PT ;  /* 0x00007fff020c7812 */ /* 0x000fc600078ec0ff */
[----:B------:R-:W-:Y:S01]  /*2d40*/  DSETP.NEU.AND P0, PT, R14, +INF , PT ;  /* 0x7ff000000e00742a */ /* 0x000fe20003f0d000 */
[----:B-1---5:R-:W-:Y:S01]  /*2d50*/  FMUL R2, R34, R11 ;  /* 0x0000000b22027220 */ /* 0x022fe20000400000 */
[----:B------:R-:W-:-:S12]  /*2d60*/  I2FP.F32.U32 R34, R12 ;  /* 0x0000000c00227245 */ /* 0x000fd80000201000 */
[----:B0-----:R-:W-:Y:S05]  /*2d70*/  @!P0 BRA `(.L_x_24) ;  /* 0x0000000000588947 */ /* 0x001fea0003800000 */
[----:B------:R-:W-:Y:S01]  /*2d80*/  UMOV UR8, 0x6dc9c883 ;  /* 0x6dc9c88300087882 */ /* 0x000fe20000000000 */
[----:B------:R-:W-:Y:S01]  /*2d90*/  UMOV UR9, 0x3fe45f30 ;  /* 0x3fe45f3000097882 */ /* 0x000fe20000000000 */
[C---:B------:R-:W-:Y:S01]  /*2da0*/  DSETP.GE.AND P0, PT, R14.reuse, 2.14748364800000000000e+09, PT ;  /* 0x41e000000e00742a */ /* 0x040fe20003f06000 */
[----:B------:R-:W-:Y:S01]  /*2db0*/  BSSY.RECONVERGENT B3, `(.L_x_25) ;  /* 0x0000011000037945 */ /* 0x000fe20003800200 */
[----:B------:R-:W-:Y:S01]  /*2dc0*/  DMUL R10, R14, UR8 ;  /* 0x000000080e0a7c28 */ /* 0x000fe20008000000 */
[----:B------:R-:W-:Y:S01]  /*2dd0*/  UMOV UR8, 0x54442d18 ;  /* 0x54442d1800087882 */ /* 0x000fe20000000000 */
[----:B------:R-:W-:-:S08]  /*2de0*/  UMOV UR9, 0x3ff921fb ;  /* 0x3ff921fb00097882 */ /* 0x000fd00000000000 */
[----:B------:R-:W0:Y:S08]  /*2df0*/  F2I.F64 R10, R10 ;  /* 0x0000000a000a7311 */ /* 0x000e300000301100 */
[----:B0-----:R-:W0:Y:S02]  /*2e00*/  I2F.F64 R8, R10 ;  /* 0x0000000a00087312 */ /* 0x001e240000201c00 */
[----:B0-----:R-:W-:Y:S01]  /*2e10*/  DFMA R36, R8, -UR8, R14 ;  /* 0x8000000808247c2b */ /* 0x001fe2000800000e */
[----:B------:R-:W-:Y:S01]  /*2e20*/  UMOV UR8, 0x33145c00 ;  /* 0x33145c0000087882 */ /* 0x000fe20000000000 */
[----:B------:R-:W-:-:S06]  /*2e30*/  UMOV UR9, 0x3c91a626 ;  /* 0x3c91a62600097882 */ /* 0x000fcc0000000000 */
[----:B------:R-:W-:Y:S01]  /*2e40*/  DFMA R36, R8, -UR8, R36 ;  /* 0x8000000808247c2b */ /* 0x000fe20008000024 */
[----:B------:R-:W-:Y:S01]  /*2e50*/  UMOV UR8, 0x252049c0 ;  /* 0x252049c000087882 */ /* 0x000fe20000000000 */
[----:B------:R-:W-:-:S06]  /*2e60*/  UMOV UR9, 0x397b839a ;  /* 0x397b839a00097882 */ /* 0x000fcc0000000000 */
[----:B------:R-:W-:Y:S01]  /*2e70*/  DFMA R36, R8, -UR8, R36 ;  /* 0x8000000808247c2b */ /* 0x000fe20008000024 */
[----:B------:R-:W-:Y:S10]  /*2e80*/  @!P0 BRA `(.L_x_26) ;  /* 0x00000000000c8947 */ /* 0x000ff40003800000 */
[----:B------:R-:W-:Y:S02]  /*2e90*/  MOV R36, R14 ;  /* 0x0000000e00247202 */ /* 0x000fe40000000f00 */
[----:B------:R-:W-:-:S07]  /*2ea0*/  MOV R14, 0x2ec0 ;  /* 0x00002ec0000e7802 */ /* 0x000fce0000000f00 */
[----:B------:R-:W-:Y:S05]  /*2eb0*/  CALL.REL.NOINC `($_Z4getqP4nest$__internal_trig_reduction_slowpathd) ;  /* 0x0000009400887944 */ /* 0x000fea0003c00000 */
.L_x_26:
[----:B------:R-:W-:Y:S05]  /*2ec0*/  BSYNC.RECONVERGENT B3 ;  /* 0x0000000000037941 */ /* 0x000fea0003800200 */
.L_x_25:
[----:B------:R-:W-:-:S07]  /*2ed0*/  VIADD R40, R10, 0x1 ;  /* 0x000000010a287836 */ /* 0x000fce0000000000 */
.L_x_24:
[----:B------:R-:W-:Y:S05]  /*2ee0*/  BSYNC.RECONVERGENT B2 ;  /* 0x0000000000027941 */ /* 0x000fea0003800200 */
.L_x_23:
[----:B------:R-:W-:-:S04]  /*2ef0*/  SHF.L.U32 R8, R40, 0x6, RZ ;  /* 0x0000000628087819 */ /* 0x000fc800000006ff */
[----:B------:R-:W-:-:S04]  /*2f00*/  LOP3.LUT R8, R8, 0x40, RZ, 0xc0, !PT ;  /* 0x0000004008087812 */ /* 0x000fc800078ec0ff */
[----:B------:R-:W-:-:S05]  /*2f10*/  IADD3 R42, P0, PT, R8, UR10, RZ ;  /* 0x0000000a082a7c10 */ /* 0x000fca000ff1e0ff */
[----:B------:R-:W-:-:S05]  /*2f20*/  IMAD.X R43, RZ, RZ, UR11, P0 ;  /* 0x0000000bff2b7e24 */ /* 0x000fca00080e06ff */
        /* <DEDUP_REMOVED lines=11> */
[----:B------:R-:W-:-:S02]  /*2fe0*/  FSEL R34, R34, -8.06006814911005101289e+34, !P1 ;  /* 0xf9785eba22227808 */ /* 0x000fc40004800000 */
[----:B------:R-:W-:-:S09]  /*2ff0*/  FSEL R35, -R35, 0.11223486810922622681, !P1 ;  /* 0x3de5db6523237808 */ /* 0x000fd20004800100 */
[----:B------:R-:W-:Y:S01]  /*3000*/  @!P0 FMUL R41, R41, 8388608 ;  /* 0x4b00000029298820 */ /* 0x000fe20000400000 */
[----:B--2---:R-:W-:Y:S01]  /*3010*/  DFMA R8, R38, R34, R8 ;  /* 0x000000222608722b */ /* 0x004fe20000000008 */
[----:B------:R-:W-:-:S07]  /*3020*/  MOV R34, 0x3e055027 ;  /* 0x3e05502700227802 */ /* 0x000fce0000000f00 */
[----:B------:R-:W-:Y:S01]  /*3030*/  DFMA R8, R38, R8, R10 ;  /* 0x000000082608722b */ /* 0x000fe2000000000a */
[----:B------:R-:W-:-:S04]  /*3040*/  IADD3 R10, PT, PT, R41, -0x3f2aaaab, RZ ;  /* 0xc0d55555290a7810 */ /* 0x000fc80007ffe0ff */
[----:B------:R-:W-:-:S03]  /*3050*/  LOP3.LUT R10, R10, 0xff800000, RZ, 0xc0, !PT ;  /* 0xff8000000a0a7812 */ /* 0x000fc600078ec0ff */
[C---:B---3--:R-:W-:Y:S01]  /*3060*/  DFMA R8, R38.reuse, R8, R12 ;  /* 0x000000082608722b */ /* 0x048fe2000000000c */
[----:B------:R-:W-:Y:S01]  /*3070*/  I2FP.F32.S32 R13, R10 ;  /* 0x0000000a000d7245 */ /* 0x000fe20000201400 */
[----:B------:R-:W-:Y:S02]  /*3080*/  IMAD.IADD R11, R41, 0x1, -R10 ;  /* 0x00000001290b7824 */ /* 0x000fe400078e0a0a */
[----:B------:R-:W-:Y:S02]  /*3090*/  IMAD.MOV.U32 R10, RZ, RZ, 0x7f800000 ;  /* 0x7f800000ff0a7424 */ /* 0x000fe400078e00ff */
[----:B------:R-:W-:Y:S02]  /*30a0*/  FADD R11, R11, -1 ;  /* 0xbf8000000b0b7421 */ /* 0x000fe40000000000 */
[----:B------:R-:W-:Y:S02]  /*30b0*/  DFMA R8, R38, R8, R14 ;  /* 0x000000082608722b */ /* 0x000fe4000000000e */
[----:B------:R-:W-:-:S04]  /*30c0*/  FFMA R12, R11, -R34, 0.14084610342979431152 ;  /* 0x3e1039f60b0c7423 */ /* 0x000fc80000000822 */
[C---:B------:R-:W-:Y:S02]  /*30d0*/  FFMA R12, R11.reuse, R12, -0.12148627638816833496 ;  /* 0xbdf8cdcc0b0c7423 */ /* 0x040fe4000000000c */
[----:B----4-:R-:W-:Y:S02]  /*30e0*/  DFMA R8, R38, R8, R16 ;  /* 0x000000082608722b */ /* 0x010fe40000000010 */
[----:B------:R-:W-:-:S04]  /*30f0*/  FFMA R12, R11, R12, 0.13980610668659210205 ;  /* 0x3e0f29550b0c7423 */ /* 0x000fc8000000000c */
[C---:B------:R-:W-:Y:S02]  /*3100*/  FFMA R12, R11.reuse, R12, -0.16684235632419586182 ;  /* 0xbe2ad8b90b0c7423 */ /* 0x040fe4000000000c */
[----:B------:R-:W-:Y:S02]  /*3110*/  DFMA R8, R38, R8, R18 ;  /* 0x000000082608722b */ /* 0x000fe40000000012 */
[----:B------:R-:W-:-:S04]  /*3120*/  FFMA R12, R11, R12, 0.20012299716472625732 ;  /* 0x3e4ced0b0b0c7423 */ /* 0x000fc8000000000c */
[C---:B------:R-:W-:Y:S02]  /*3130*/  FFMA R12, R11.reuse, R12, -0.24999669194221496582 ;  /* 0xbe7fff220b0c7423 */ /* 0x040fe4000000000c */
[----:B------:R-:W-:Y:S02]  /*3140*/  DFMA R36, R8, R36, R36 ;  /* 0x000000240824722b */ /* 0x000fe40000000024 */
[----:B------:R-:W-:Y:S01]  /*3150*/  DFMA R8, R38, R8, 1 ;  /* 0x3ff000002608742b */ /* 0x000fe20000000008 */
[----:B------:R-:W-:Y:S01]  /*3160*/  FFMA R14, R11, R12, 0.33333182334899902344 ;  /* 0x3eaaaa780b0e7423 */ /* 0x000fe2000000000c */
[----:B------:R-:W-:Y:S02]  /*3170*/  FSEL R12, RZ, -23, P0 ;  /* 0xc1b80000ff0c7808 */ /* 0x000fe40000000000 */
[----:B------:R-:W-:Y:S01]  /*3180*/  ISETP.GT.U32.AND P0, PT, R41, 0x7f7fffff, PT ;  /* 0x7f7fffff2900780c */ /* 0x000fe20003f04070 */
[----:B------:R-:W-:Y:S02]  /*3190*/  FFMA R14, R11, R14, -0.5 ;  /* 0xbf0000000b0e7423 */ /* 0x000fe4000000000e */
[----:B------:R-:W-:-:S02]  /*31a0*/  FFMA R12, R13, 1.1920928955078125e-07, R12 ;  /* 0x340000000d0c7823 */ /* 0x000fc4000000000c */
        /* <DEDUP_REMOVED lines=13> */
[----:B------:R-:W-:Y:S02]  /*3280*/  FSEL R9, R9, R11, !P0 ;  /* 0x0000000b09097208 */ /* 0x000fe40004000000 */
[----:B------:R-:W-:-:S07]  /*3290*/  MOV R10, 0x3f800000 ;  /* 0x3f800000000a7802 */ /* 0x000fce0000000f00 */
        /* <DEDUP_REMOVED lines=10> */
[C---:B------:R-:W-:Y:S01]  /*3340*/  FSETP.GEU.AND P0, PT, |R12|.reuse, 1.175494350822287508e-38, PT ;  /* 0x008000000c00780b */ /* 0x040fe20003f0e200 */
[----:B------:R-:W-:Y:S01]  /*3350*/  IMAD.MOV.U32 R19, RZ, RZ, 0x3a2c32e4 ;  /* 0x3a2c32e4ff137424 */ /* 0x000fe200078e00ff */
[----:B------:R-:W-:Y:S02]  /*3360*/  FSETP.GEU.AND P2, PT, R12, RZ, PT ;  /* 0x000000ff0c00720b */ /* 0x000fe40003f4e000 */
[----:B------:R-:W-:Y:S02]  /*3370*/  FSEL R11, R11, |R12|, !P0 ;  /* 0x4000000c0b0b7208 */ /* 0x000fe40004000000 */
[----:B------:R-:W-:-:S03]  /*3380*/  FSEL R14, RZ, -24, P0 ;  /* 0xc1c00000ff0e7808 */ /* 0x000fc60000000000 */
[----:B------:R-:W-:-:S05]  /*3390*/  VIADD R10, R11, 0xc0cafb0d ;  /* 0xc0cafb0d0b0a7836 */ /* 0x000fca0000000000 */
[----:B------:R-:W-:-:S04]  /*33a0*/  LOP3.LUT R10, R10, 0xff800000, RZ, 0xc0, !PT ;  /* 0xff8000000a0a7812 */ /* 0x000fc800078ec0ff */
[----:B------:R-:W-:-:S05]  /*33b0*/  IADD3 R11, PT, PT, R11, -R10, RZ ;  /* 0x8000000a0b0b7210 */ /* 0x000fca0007ffe0ff */
        /* <DEDUP_REMOVED lines=23> */
[----:B------:R-:W-:-:S03]  /*3530*/  HFMA2 R15, -RZ, RZ, 0.64013671875, -15.109375 ;  /* 0x391fcb8eff0f7431 */ /* 0x000fc600000001ff */
        /* <DEDUP_REMOVED lines=20> */
[----:B-1----:R-:W-:Y:S01]  /*3680*/  LEA R14, R14, -R11, 0x17 ;  /* 0x8000000b0e0e7211 */ /* 0x002fe200078eb8ff */
[----:B------:R-:W-:Y:S02]  /*3690*/  VIADD R12, R11, 0x7f000000 ;  /* 0x7f0000000b0c7836 */ /* 0x000fe40000000000 */
[----:B------:R-:W-:Y:S01]  /*36a0*/  FFMA R15, R10, R15, 1 ;  /* 0x3f8000000a0f7423 */ /* 0x000fe2000000000f */
[----:B------:R-:W-:-:S03]  /*36b0*/  FSEL R10, RZ, +INF , !P0 ;  /* 0x7f800000ff0a7808 */ /* 0x000fc60004000000 */
[----:B------:R-:W-:-:S04]  /*36c0*/  FMUL R15, R12, R15 ;  /* 0x0000000f0c0f7220 */ /* 0x000fc80000400000 */
[----:B------:R-:W-:Y:S01]  /*36d0*/  @!P1 FMUL R10, R14, R15 ;  /* 0x0000000f0e0a9220 */ /* 0x000fe20000400000 */
[----:B------:R-:W-:-:S07]  /*36e0*/  @!P2 IMAD.MOV.U32 R10, RZ, RZ, 0x7fffffff ;  /* 0x7fffffffff0aa424 */ /* 0x000fce00078e00ff */
.L_x_28:
[----:B------:R-:W-:Y:S05]  /*36f0*/  BSYNC.RECONVERGENT B2 ;  /* 0x0000000000027941 */ /* 0x000fea0003800200 */
.L_x_27:
[----:B------:R-:W0:Y:S01]  /*3700*/  F2F.F64.F32 R10, R10 ;  /* 0x0000000a000a7310 */ /* 0x000e220000201800 */
[----:B------:R-:W-:Y:S01]  /*3710*/  BSSY.RECONVERGENT B2, `(.L_x_29) ;  /* 0x000004a000027945 */ /* 0x000fe20003800200 */
[----:B------:R-:W-:Y:S01]  /*3720*/  MOV R13, 0x3f800000 ;  /* 0x3f800000000d7802 */ /* 0x000fe20000000f00 */
[----:B0-----:R-:W-:-:S10]  /*3730*/  DMUL R8, R10, R8 ;  /* 0x000000080a087228 */ /* 0x001fd40000000000 */
[----:B------:R-:W0:Y:S02]  /*3740*/  F2F.F32.F64 R8, R8 ;  /* 0x0000000800087310 */ /* 0x000e240000301000 */
[----:B0-----:R-:W-:-:S13]  /*3750*/  FSETP.NEU.AND P0, PT, |R8|, 1, PT ;  /* 0x3f8000000800780b */ /* 0x001fda0003f0d200 */
[----:B------:R-:W-:Y:S05]  /*3760*/  @!P0 BRA `(.L_x_30) ;  /* 0x0000000400108947 */ /* 0x000fea0003800000 */
[----:B------:R-:W-:-:S13]  /*3770*/  FSETP.NAN.AND P0, PT, |R8|, |R8|, PT ;  /* 0x400000080800720b */ /* 0x000fda0003f08200 */
[----:B------:R-:W-:Y:S01]  /*3780*/  @P0 FADD R13, |R8|, 0.6666666865348815918 ;  /* 0x3f2aaaab080d0421 */ /* 0x000fe20000000200 */
[----:B------:R-:W-:Y:S06]  /*3790*/  @P0 BRA `(.L_x_30) ;  /* 0x0000000400040947 */ /* 0x000fec0003800000 */
[----:B------:R-:W-:-:S04]  /*37a0*/  FSETP.NEU.AND P0, PT, |R8|, +INF , PT ;  /* 0x7f8000000800780b */ /* 0x000fc80003f0d200 */
[----:B------:R-:W-:-:S13]  /*37b0*/  FSETP.NEU.AND P0, PT, |R8|, RZ, P0 ;  /* 0x000000ff0800720b */ /* 0x000fda000070d200 */
[----:B------:R-:W-:-:S05]  /*37c0*/  @!P0 FADD R13, |R8|, |R8| ;  /* 0x40000008080d8221 */ /* 0x000fca0000000200 */
[----:B------:R-:W-:Y:S01]  /*37d0*/  @!P0 LOP3.LUT R13, R13, 0x7fffffff, RZ, 0xc0, !PT ;  /* 0x7fffffff0d0d8812 */ /* 0x000fe200078ec0ff */
[----:B------:R-:W-:Y:S06]  /*37e0*/  @!P0 BRA `(.L_x_30) ;  /* 0x0000000000f08947 */ /* 0x000fec0003800000 */
[C---:B------:R-:W-:Y:S01]  /*37f0*/  FMUL R9, |R8|.reuse, 16777216 ;  /* 0x4b80000008097820 */ /* 0x040fe20000400200 */
[C---:B------:R-:W-:Y:S01]  /*3800*/  FSETP.GEU.AND P0, PT, |R8|.reuse, 1.175494350822287508e-38, PT ;  /* 0x008000000800780b */ /* 0x040fe20003f0e200 */
[----:B------:R-:W-:Y:S01]  /*3810*/  IMAD.MOV.U32 R17, RZ, RZ, 0x3a2c32e4 ;  /* 0x3a2c32e4ff117424 */ /* 0x000fe200078e00ff */
[----:B------:R-:W-:Y:S02]  /*3820*/  FSETP.GEU.AND P2, PT, |R8|, RZ, PT ;  /* 0x000000ff0800720b */ /* 0x000fe40003f4e200 */
        /* <DEDUP_REMOVED lines=27> */
[----:B------:R-:W-:-:S04]  /*39e0*/  FFMA R12, R13, R12, R14 ;  /* 0x0000000c0d0c7223 */ /* 0x000fc8000000000e */
[----:B------:R-:W-:-:S04]  /*39f0*/  FFMA R12, R10, R15, R12 ;  /* 0x0000000f0a0c7223 */ /* 0x000fc8000000000c */
[----:B------:R-:W-:-:S04]  /*3a00*/  FADD R10, R9, R12 ;  /* 0x0000000c090a7221 */ /* 0x000fc80000000000 */
[----:B------:R-:W-:Y:S01]  /*3a10*/  FMUL R11, R10, 0.6666666865348815918 ;  /* 0x3f2aaaab0a0b7820 */ /* 0x000fe20000400000 */
[----:B------:R-:W-:-:S03]  /*3a20*/  FADD R9, -R9, R10 ;  /* 0x0000000a09097221 */ /* 0x000fc60000000100 */
[----:B------:R-:W0:Y:S01]  /*3a30*/  FRND R14, R11 ;  /* 0x0000000b000e7307 */ /* 0x000e220000201000 */
[----:B------:R-:W-:Y:S01]  /*3a40*/  FADD R9, R12, -R9 ;  /* 0x800000090c097221 */ /* 0x000fe20000000000 */
[----:B------:R-:W-:Y:S01]  /*3a50*/  FFMA R10, R10, 0.6666666865348815918, -R11 ;  /* 0x3f2aaaab0a0a7823 */ /* 0x000fe2000000080b */
[----:B------:R-:W-:Y:S01]  /*3a60*/  HFMA2 R12, -RZ, RZ, 0.64013671875, -15.109375 ;  /* 0x391fcb8eff0c7431 */ /* 0x000fe200000001ff */
[----:B------:R-:W-:Y:S02]  /*3a70*/  FSETP.GT.AND P1, PT, |R11|, 152, PT ;  /* 0x431800000b00780b */ /* 0x000fe40003f24200 */
[----:B------:R-:W-:Y:S02]  /*3a80*/  FFMA R10, R9, 0.6666666865348815918, R10 ;  /* 0x3f2aaaab090a7823 */ /* 0x000fe4000000000a */
[----:B------:R-:W1:Y:S01]  /*3a90*/  F2I.NTZ R13, R11 ;  /* 0x0000000b000d7305 */ /* 0x000e620000203100 */
[----:B0-----:R-:W-:Y:S01]  /*3aa0*/  FADD R9, R11, -R14 ;  /* 0x8000000e0b097221 */ /* 0x001fe20000000000 */
[----:B------:R-:W-:-:S03]  /*3ab0*/  FSETP.GT.AND P0, PT, R14, RZ, PT ;  /* 0x000000ff0e00720b */ /* 0x000fc60003f04000 */
[----:B------:R-:W-:-:S04]  /*3ac0*/  FADD R9, R9, R10 ;  /* 0x0000000a09097221 */ /* 0x000fc80000000000 */
[----:B------:R-:W-:-:S04]  /*3ad0*/  FFMA R10, R9, R12, 0.0013391353422775864601 ;  /* 0x3aaf85ed090a7423 */ /* 0x000fc8000000000c */
[----:B------:R-:W-:-:S04]  /*3ae0*/  FFMA R10, R9, R10, 0.0096188392490148544312 ;  /* 0x3c1d9856090a7423 */ /* 0x000fc8000000000a */
[----:B------:R-:W-:-:S04]  /*3af0*/  FFMA R10, R9, R10, 0.055503588169813156128 ;  /* 0x3d6357bb090a7423 */ /* 0x000fc8000000000a */
[----:B------:R-:W-:Y:S01]  /*3b00*/  FFMA R12, R9, R10, 0.24022644758224487305 ;  /* 0x3e75fdec090c7423 */ /* 0x000fe2000000000a */
[----:B------:R-:W-:Y:S02]  /*3b10*/  SEL R10, RZ, 0x83000000, P0 ;  /* 0x83000000ff0a7807 */ /* 0x000fe40000000000 */
[----:B------:R-:W-:Y:S01]  /*3b20*/  FSETP.GEU.AND P0, PT, R11, RZ, PT ;  /* 0x000000ff0b00720b */ /* 0x000fe20003f0e000 */
[----:B------:R-:W-:Y:S02]  /*3b30*/  FFMA R12, R9, R12, 0.69314718246459960938 ;  /* 0x3f317218090c7423 */ /* 0x000fe4000000000c */
[----:B------:R-:W-:Y:S01]  /*3b40*/  VIADD R8, R10, 0x7f000000 ;  /* 0x7f0000000a087836 */ /* 0x000fe20000000000 */
[----:B-1----:R-:W-:Y:S01]  /*3b50*/  LEA R10, R13, -R10, 0x17 ;  /* 0x8000000a0d0a7211 */ /* 0x002fe200078eb8ff */
[----:B------:R-:W-:Y:S01]  /*3b60*/  FFMA R9, R9, R12, 1 ;  /* 0x3f80000009097423 */ /* 0x000fe2000000000c */
[----:B------:R-:W-:-:S03]  /*3b70*/  FSEL R13, RZ, +INF , !P0 ;  /* 0x7f800000ff0d7808 */ /* 0x000fc60004000000 */
[----:B------:R-:W-:-:S04]  /*3b80*/  FMUL R9, R8, R9 ;  /* 0x0000000908097220 */ /* 0x000fc80000400000 */
[----:B------:R-:W-:Y:S01]  /*3b90*/  @!P1 FMUL R13, R10, R9 ;  /* 0x000000090a0d9220 */ /* 0x000fe20000400000 */
[----:B------:R-:W-:-:S07]  /*3ba0*/  @!P2 IMAD.MOV.U32 R13, RZ, RZ, 0x7fffffff ;  /* 0x7fffffffff0da424 */ /* 0x000fce00078e00ff */
.L_x_30:
[----:B------:R-:W-:Y:S05]  /*3bb0*/  BSYNC.RECONVERGENT B2 ;  /* 0x0000000000027941 */ /* 0x000fea0003800200 */
.L_x_29:
[----:B------:R-:W0:Y:S01]  /*3bc0*/  MUFU.RCP R8, R13 ;  /* 0x0000000d00087308 */ /* 0x000e220000001000 */
[----:B------:R-:W-:Y:S07]  /*3bd0*/  BSSY.RECONVERGENT B4, `(.L_x_31) ;  /* 0x000000c000047945 */ /* 0x000fee0003800200 */
[----:B------:R-:W1:Y:S01]  /*3be0*/  FCHK P0, |R2|, R13 ;  /* 0x0000000d02007302 */ /* 0x000e620000000200 */
[----:B0-----:R-:W-:-:S04]  /*3bf0*/  FFMA R9, R8, -R13, 1 ;  /* 0x3f80000008097423 */ /* 0x001fc8000000080d */
[----:B------:R-:W-:-:S04]  /*3c00*/  FFMA R9, R8, R9, R8 ;  /* 0x0000000908097223 */ /* 0x000fc80000000008 */
[----:B------:R-:W-:-:S04]  /*3c10*/  FFMA R8, |R2|, R9, RZ ;  /* 0x0000000902087223 */ /* 0x000fc800000002ff */
[----:B------:R-:W-:-:S04]  /*3c20*/  FFMA R10, R8, -R13, |R2| ;  /* 0x8000000d080a7223 */ /* 0x000fc80000000402 */
[----:B------:R-:W-:Y:S01]  /*3c30*/  FFMA R8, R9, R10, R8 ;  /* 0x0000000a09087223 */ /* 0x000fe20000000008 */
[----:B-1----:R-:W-:Y:S06]  /*3c40*/  @!P0 BRA `(.L_x_32) ;  /* 0x0000000000108947 */ /* 0x002fec0003800000 */
[----:B------:R-:W-:Y:S01]  /*3c50*/  FADD R17, |R2|, -RZ ;  /* 0x800000ff02117221 */ /* 0x000fe20000000200 */
[----:B------:R-:W-:-:S07]  /*3c60*/  MOV R8, 0x3c80 ;  /* 0x00003c8000087802 */ /* 0x000fce0000000f00 */
[----:B------:R-:W-:Y:S05]  /*3c70*/  CALL.REL.NOINC `($__internal_2_$__cuda_sm3x_div_rn_noftz_f32_slowpath) ;  /* 0x0000008000807944 */ /* 0x000fea0003c00000 */
[----:B------:R-:W-:-:S07]  /*3c80*/  MOV R8, R2 ;  /* 0x0000000200087202 */ /* 0x000fce0000000f00 */
.L_x_32:
[----:B------:R-:W-:Y:S05]  /*3c90*/  BSYNC.RECONVERGENT B4 ;  /* 0x0000000000047941 */ /* 0x000fea0003800200 */
.L_x_31:
[----:B------:R-:W0:Y:S02]  /*3ca0*/  LDC.64 R10, c[0x4][0x8] ;  /* 0x01000200ff0a7b82 */ /* 0x000e240000000a00 */
[----:B0-----:R-:W2:Y:S01]  /*3cb0*/  LDG.E R10, desc[UR6][R10.64] ;  /* 0x000000060a0a7981 */ /* 0x001ea2000c1e1900 */
[----:B------:R-:W-:Y:S01]  /*3cc0*/  FSETP.NEU.AND P0, PT, R8, 1, PT ;  /* 0x3f8000000800780b */ /* 0x000fe20003f0d000 */
[----:B------:R-:W-:Y:S01]  /*3cd0*/  BSSY.RECONVERGENT B2, `(.L_x_33) ;  /* 0x0000049000027945 */ /* 0x000fe20003800200 */
[----:B------:R-:W-:Y:S01]  /*3ce0*/  IMAD.MOV.U32 R2, RZ, RZ, 0x3f800000 ;  /* 0x3f800000ff027424 */ /* 0x000fe200078e00ff */
[----:B--2---:R-:W0:Y:S02]  /*3cf0*/  F2F.F64.F32 R34, R10 ;  /* 0x0000000a00227310 */ /* 0x004e240000201800 */
[----:B0-----:R-:W-:-:S08]  /*3d00*/  DMUL R34, R34, 1.5 ;  /* 0x3ff8000022227828 */ /* 0x001fd00000000000 */
        /* <DEDUP_REMOVED lines=63> */
[----:B-1----:R-:W-:Y:S02]  /*4100*/  IMAD R10, R10, 0x800000, -R9 ;  /* 0x008000000a0a7824 */ /* 0x002fe400078e0a09 */
[----:B------:R-:W-:Y:S01]  /*4110*/  FFMA R13, R2, R13, 1 ;  /* 0x3f800000020d7423 */ /* 0x000fe2000000000d */
[----:B------:R-:W-:-:S03]  /*4120*/  FSEL R2, RZ, +INF , !P0 ;  /* 0x7f800000ff027808 */ /* 0x000fc60004000000 */
[----:B------:R-:W-:-:S04]  /*4130*/  FMUL R13, R8, R13 ;  /* 0x0000000d080d7220 */ /* 0x000fc80000400000 */
[----:B------:R-:W-:Y:S01]  /*4140*/  @!P1 FMUL R2, R10, R13 ;  /* 0x0000000d0a029220 */ /* 0x000fe20000400000 */
[----:B------:R-:W-:-:S07]  /*4150*/  @!P2 MOV R2, 0x7fffffff ;  /* 0x7fffffff0002a802 */ /* 0x000fce0000000f00 */
.L_x_34:
[----:B------:R-:W-:Y:S05]  /*4160*/  BSYNC.RECONVERGENT B2 ;  /* 0x0000000000027941 */ /* 0x000fea0003800200 */
.L_x_33:
[----:B------:R-:W0:Y:S01]  /*4170*/  F2F.F64.F32 R38, R2 ;  /* 0x0000000200267310 */ /* 0x000e220000201800 */
[----:B------:R-:W-:Y:S01]  /*4180*/  UMOV UR8, 0x542fe938 ;  /* 0x542fe93800087882 */ /* 0x000fe20000000000 */
[----:B------:R-:W-:Y:S01]  /*4190*/  UMOV UR9, 0x400921fb ;  /* 0x400921fb00097882 */ /* 0x000fe20000000000 */
[----:B------:R-:W-:Y:S01]  /*41a0*/  IMAD.MOV.U32 R10, RZ, RZ, 0x1 ;  /* 0x00000001ff0a7424 */ /* 0x000fe200078e00ff */
[----:B------:R-:W-:Y:S01]  /*41b0*/  DMUL R34, R22, R34 ;  /* 0x0000002216227228 */ /* 0x000fe20000000000 */
[----:B------:R-:W-:Y:S09]  /*41c0*/  BSSY.RECONVERGENT B2, `(.L_x_35) ;  /* 0x0000011000027945 */ /* 0x000ff20003800200 */
[----:B------:R-:W-:Y:S01]  /*41d0*/  FSETP.GEU.AND P1, PT, |R35|, 6.5827683646048100446e-37, PT ;  /* 0x036000002300780b */ /* 0x000fe20003f2e200 */
[----:B0-----:R-:W-:-:S06]  /*41e0*/  DMUL R38, R38, UR8 ;  /* 0x0000000826267c28 */ /* 0x001fcc0008000000 */
[----:B------:R-:W0:Y:S02]  /*41f0*/  MUFU.RCP64H R11, R39 ;  /* 0x00000027000b7308 */ /* 0x000e240000001800 */
[----:B0-----:R-:W-:-:S08]  /*4200*/  DFMA R8, -R38, R10, 1 ;  /* 0x3ff000002608742b */ /* 0x001fd0000000010a */
[----:B------:R-:W-:-:S08]  /*4210*/  DFMA R8, R8, R8, R8 ;  /* 0x000000080808722b */ /* 0x000fd00000000008 */
[----:B------:R-:W-:-:S08]  /*4220*/  DFMA R8, R10, R8, R10 ;  /* 0x000000080a08722b */ /* 0x000fd0000000000a */
[----:B------:R-:W-:-:S08]  /*4230*/  DFMA R12, -R38, R8, 1 ;  /* 0x3ff00000260c742b */ /* 0x000fd00000000108 */
[----:B------:R-:W-:-:S08]  /*4240*/  DFMA R12, R8, R12, R8 ;  /* 0x0000000c080c722b */ /* 0x000fd00000000008 */
[----:B------:R-:W-:-:S08]  /*4250*/  DMUL R10, R34, R12 ;  /* 0x0000000c220a7228 */ /* 0x000fd00000000000 */
[----:B------:R-:W-:-:S08]  /*4260*/  DFMA R8, -R38, R10, R34 ;  /* 0x0000000a2608722b */ /* 0x000fd00000000122 */
[----:B------:R-:W-:-:S10]  /*4270*/  DFMA R8, R12, R8, R10 ;  /* 0x000000080c08722b */ /* 0x000fd4000000000a */
[----:B------:R-:W-:-:S05]  /*4280*/  FFMA R2, RZ, R39, R9 ;  /* 0x00000027ff027223 */ /* 0x000fca0000000009 */
[----:B------:R-:W-:-:S13]  /*4290*/  FSETP.GT.AND P0, PT, |R2|, 1.469367938527859385e-39, PT ;  /* 0x001000000200780b */ /* 0x000fda0003f04200 */
[----:B------:R-:W-:Y:S05]  /*42a0*/  @P0 BRA P1, `(.L_x_36) ;  /* 0x0000000000080947 */ /* 0x000fea0000800000 */
[----:B------:R-:W-:-:S07]  /*42b0*/  MOV R36, 0x42d0 ;  /* 0x000042d000247802 */ /* 0x000fce0000000f00 */
[----:B------:R-:W-:Y:S05]  /*42c0*/  CALL.REL.NOINC `($__internal_1_$__cuda_sm20_div_rn_f64_full) ;  /* 0x0000007400747944 */ /* 0x000fea0003c00000 */
.L_x_36:
[----:B------:R-:W-:Y:S05]  /*42d0*/  BSYNC.RECONVERGENT B2 ;  /* 0x0000000000027941 */ /* 0x000fea0003800200 */
.L_x_35:
[----:B------:R-:W0:Y:S01]  /*42e0*/  S2R R13, SR_TID.X ;  /* 0x00000000000d7919 */ /* 0x000e220000002100 */
[----:B------:R-:W0:Y:S02]  /*42f0*/  LDC.64 R10, c[0x0][0x380] ;  /* 0x0000e000ff0a7b82 */ /* 0x000e240000000a00 */
[----:B0-----:R-:W-:-:S05]  /*4300*/  IMAD.WIDE.U32 R12, R13, 0x18, R10 ;  /* 0x000000180d0c7825 */ /* 0x001fca00078e000a */
[----:B------:R-:W2:Y:S01]  /*4310*/  LDG.E.64 R10, desc[UR6][R12.64] ;  /* 0x000000060c0a7981 */ /* 0x000ea2000c1e1b00 */
[----:B------:R-:W0:Y:S01]  /*4320*/  F2F.F32.F64 R8, R8 ;  /* 0x0000000800087310 */ /* 0x000e220000301000 */
[----:B--2---:R-:W-:-:S04]  /*4330*/  IADD3 R10, P0, PT, R10, R0, RZ ;  /* 0x000000000a0a7210 */ /* 0x004fc80007f1e0ff */
[----:B------:R-:W-:-:S06]  /*4340*/  IADD3.X R11, PT, PT, R11, R32, RZ, P0, !PT ;  /* 0x000000200b0b7210 */ /* 0x000fcc00007fe4ff */
[----:B------:R-:W0:Y:S01]  /*4350*/  LD.E R11, desc[UR6][R10.64] ;  /* 0x000000060a0b7980 */ /* 0x000e22000c101900 */
[----:B------:R-:W-:Y:S01]  /*4360*/  IMAD.IADD R15, R1, 0x1, R0 ;  /* 0x00000001010f7824 */ /* 0x000fe200078e0200 */
[----:B------:R-:W-:Y:S02]  /*4370*/  IADD3 R31, PT, PT, R31, 0x1, RZ ;  /* 0x000000011f1f7810 */ /* 0x000fe40007ffe0ff */
[----:B------:R-:W-:Y:S02]  /*4380*/  IADD3 R0, P1, PT, R0, 0x4, RZ ;  /* 0x0000000400007810 */ /* 0x000fe40007f3e0ff */
[----:B------:R-:W-:-:S03]  /*4390*/  ISETP.GE.U32.AND P0, PT, R31, R4, PT ;  /* 0x000000041f00720c */ /* 0x000fc60003f06070 */
[----:B------:R-:W-:Y:S02]  /*43a0*/  IMAD.X R32, RZ, RZ, R32, P1 ;  /* 0x000000ffff207224 */ /* 0x000fe400008e0620 */
[----:B0-----:R-:W-:-:S05]  /*43b0*/  FADD R2, R8, R11 ;  /* 0x0000000b08027221 */ /* 0x001fca0000000000 */
[----:B------:R2:W-:Y:S03]  /*43c0*/  STL [R15+0x20], R2 ;  /* 0x000020020f007387 */ /* 0x0005e60000100800 */
[----:B------:R-:W-:Y:S05]  /*43d0*/  @!P0 BRA `(.L_x_37) ;  /* 0xffffffdc00408947 */ /* 0x000fea000383ffff */
[----:B------:R-:W-:Y:S05]  /*43e0*/  BSYNC.RECONVERGENT B0 ;  /* 0x0000000000007941 */ /* 0x000fea0003800200 */
.L_x_16:
[----:B------:R-:W-:Y:S01]  /*43f0*/  HFMA2 R4, -RZ, RZ, 0, 0 ;  /* 0x00000000ff047431 */ /* 0x000fe200000001ff */
[----:B------:R-:W-:Y:S01]  /*4400*/  BSSY.RECONVERGENT B0, `(.L_x_38) ;  /* 0x00000ac000007945 */ /* 0x000fe20003800200 */
[----:B------:R-:W-:Y:S01]  /*4410*/  VIMNMX.U32 R0, PT, PT, R5, 0x1, !PT ;  /* 0x0000000105007848 */ /* 0x000fe20007fe0000 */
[----:B--2---:R-:W-:Y:S01]  /*4420*/  IMAD.MOV.U32 R15, RZ, RZ, 0x3f800000 ;  /* 0x3f800000ff0f7424 */ /* 0x004fe200078e00ff */
[----:B------:R-:W-:-:S07]  /*4430*/  MOV R14, RZ ;  /* 0x000000ff000e7202 */ /* 0x000fce0000000f00 */
.L_x_46:
[----:B------:R-:W-:-:S06]  /*4440*/  IMAD R17, R4, 0x4, R3 ;  /* 0x0000000404117824 */ /* 0x000fcc00078e0203 */
[----:B------:R-:W5:Y:S01]  /*4450*/  LDL R17, [R17] ;  /* 0x0000000011117983 */ /* 0x000f620000100800 */
[C---:B------:R-:W-:Y:S01]  /*4460*/  ISETP.NE.AND P0, PT, R4.reuse, RZ, PT ;  /* 0x000000ff0400720c */ /* 0x040fe20003f05270 */
[----:B------:R-:W-:Y:S01]  /*4470*/  BSSY.RECONVERGENT B2, `(.L_x_39) ;  /* 0x0000044000027945 */ /* 0x000fe20003800200 */
[----:B------:R-:W-:Y:S01]  /*4480*/  IADD3 R4, PT, PT, R4, 0x1, RZ ;  /* 0x0000000104047810 */ /* 0x000fe20007ffe0ff */
[----:B------:R-:W-:-:S10]  /*4490*/  IMAD.MOV.U32 R13, RZ, RZ, 0x3f800000 ;  /* 0x3f800000ff0d7424 */ /* 0x000fd400078e00ff */
[----:B------:R-:W-:Y:S05]  /*44a0*/  @!P0 BRA `(.L_x_40) ;  /* 0x0000000400008947 */ /* 0x000fea0003800000 */
        /* <DEDUP_REMOVED lines=17> */
[----:B------:R-:W0:Y:S01]  /*45c0*/  MUFU.RCP R11, R11 ;  /* 0x0000000b000b7308 */ /* 0x000e220000001000 */
[----:B------:R-:W-:Y:S02]  /*45d0*/  FFMA R9, R8, 1.1920928955078125e-07, R9 ;  /* 0x3400000008097823 */ /* 0x000fe40000000009 */
[----:B0-----:R-:W-:-:S04]  /*45e0*/  FMUL R12, R11, R12 ;  /* 0x0000000c0b0c7220 */ /* 0x001fc80000400000 */
[----:B------:R-:W-:Y:S01]  /*45f0*/  FADD R16, R10, -R12 ;  /* 0x8000000c0a107221 */ /* 0x000fe20000000000 */
[C---:B------:R-:W-:Y:S01]  /*4600*/  FMUL R13, R12.reuse, R12 ;  /* 0x0000000c0c0d7220 */ /* 0x040fe20000400000 */
[----:B------:R-:W-:Y:S02]  /*4610*/  FFMA R8, R12, 1.4426950216293334961, R9 ;  /* 0x3fb8aa3b0c087823 */ /* 0x000fe40000000009 */
[----:B------:R-:W-:Y:S01]  /*4620*/  FADD R19, R16, R16 ;  /* 0x0000001010137221 */ /* 0x000fe20000000000 */
[----:B------:R-:W-:Y:S01]  /*4630*/  FFMA R16, R13, R18, 0.0032181653659790754318 ;  /* 0x3b52e7db0d107423 */ /* 0x000fe20000000012 */
        /* <DEDUP_REMOVED lines=13> */
[----:B------:R-:W-:Y:S01]  /*4710*/  FMUL R10, R9, 0.5 ;  /* 0x3f000000090a7820 */ /* 0x000fe20000400000 */
[----:B------:R-:W-:-:S03]  /*4720*/  FADD R8, -R8, R9 ;  /* 0x0000000908087221 */ /* 0x000fc60000000100 */
[----:B------:R-:W0:Y:S01]  /*4730*/  FRND R11, R10 ;  /* 0x0000000a000b7307 */ /* 0x000e220000201000 */
[----:B------:R-:W-:Y:S01]  /*4740*/  FADD R8, R13, -R8 ;  /* 0x800000080d087221 */ /* 0x000fe20000000000 */
[----:B------:R-:W-:Y:S01]  /*4750*/  FFMA R9, R9, 0.5, -R10 ;  /* 0x3f00000009097823 */ /* 0x000fe2000000080a */
[----:B------:R-:W-:Y:S01]  /*4760*/  IMAD.MOV.U32 R13, RZ, RZ, 0x391fcb8e ;  /* 0x391fcb8eff0d7424 */ /* 0x000fe200078e00ff */
[----:B------:R-:W-:Y:S02]  /*4770*/  FSETP.GT.AND P1, PT, |R10|, 152, PT ;  /* 0x431800000a00780b */ /* 0x000fe40003f24200 */
        /* <DEDUP_REMOVED lines=18> */
[----:B------:R-:W-:-:S07]  /*48a0*/  @!P2 FADD R13, R2, R2 ;  /* 0x00000002020da221 */ /* 0x000fce0000000000 */
.L_x_40:
[----:B------:R-:W-:Y:S05]  /*48b0*/  BSYNC.RECONVERGENT B2 ;  /* 0x0000000000027941 */ /* 0x000fea0003800200 */
.L_x_39:
[----:B------:R-:W0:Y:S01]  /*48c0*/  MUFU.RCP R2, R13 ;  /* 0x0000000d00027308 */ /* 0x000e220000001000 */
[----:B-----5:R-:W-:Y:S01]  /*48d0*/  FADD R17, R17, -100 ;  /* 0xc2c8000011117421 */ /* 0x020fe20000000000 */
[----:B------:R-:W-:Y:S03]  /*48e0*/  BSSY.RECONVERGENT B4, `(.L_x_41) ;  /* 0x000000c000047945 */ /* 0x000fe60003800200 */
[----:B------:R-:W-:-:S03]  /*48f0*/  FFMA R14, R17, R17, R14 ;  /* 0x00000011110e7223 */ /* 0x000fc6000000000e */
[----:B------:R-:W1:Y:S01]  /*4900*/  FCHK P0, R17, R13 ;  /* 0x0000000d11007302 */ /* 0x000e620000000000 */
[----:B0-----:R-:W-:-:S04]  /*4910*/  FFMA R9, R2, -R13, 1 ;  /* 0x3f80000002097423 */ /* 0x001fc8000000080d */
[----:B------:R-:W-:-:S04]  /*4920*/  FFMA R2, R2, R9, R2 ;  /* 0x0000000902027223 */ /* 0x000fc80000000002 */
[----:B------:R-:W-:-:S04]  /*4930*/  FFMA R8, R17, R2, RZ ;  /* 0x0000000211087223 */ /* 0x000fc800000000ff */
[----:B------:R-:W-:-:S04]  /*4940*/  FFMA R19, R8, -R13, R17 ;  /* 0x8000000d08137223 */ /* 0x000fc80000000011 */
[----:B------:R-:W-:Y:S01]  /*4950*/  FFMA R19, R2, R19, R8 ;  /* 0x0000001302137223 */ /* 0x000fe20000000008 */
[----:B-1----:R-:W-:Y:S06]  /*4960*/  @!P0 BRA `(.L_x_42) ;  /* 0x00000000000c8947 */ /* 0x002fec0003800000 */
[----:B------:R-:W-:-:S07]  /*4970*/  MOV R8, 0x4990 ;  /* 0x0000499000087802 */ /* 0x000fce0000000f00 */
[----:B------:R-:W-:Y:S05]  /*4980*/  CALL.REL.NOINC `($__internal_2_$__cuda_sm3x_div_rn_noftz_f32_slowpath) ;  /* 0x00000074003c7944 */ /* 0x000fea0003c00000 */
[----:B------:R-:W-:-:S07]  /*4990*/  MOV R19, R2 ;  /* 0x0000000200137202 */ /* 0x000fce0000000f00 */
.L_x_42:
[----:B------:R-:W-:Y:S05]  /*49a0*/  BSYNC.RECONVERGENT B4 ;  /* 0x0000000000047941 */ /* 0x000fea0003800200 */
.L_x_41:
[C---:B------:R-:W-:Y:S01]  /*49b0*/  FMUL R2, R19.reuse, 0.63661974668502807617 ;  /* 0x3f22f98313027820 */ /* 0x040fe20000400000 */
[----:B------:R-:W-:Y:S01]  /*49c0*/  FSETP.GE.AND P0, PT, |R19|, 105615, PT ;  /* 0x47ce47801300780b */ /* 0x000fe20003f06200 */
[----:B------:R-:W-:Y:S04]  /*49d0*/  BSSY.RECONVERGENT B2, `(.L_x_43) ;  /* 0x0000039000027945 */ /* 0x000fe80003800200 */
[----:B------:R-:W0:Y:S02]  /*49e0*/  F2I.NTZ R2, R2 ;  /* 0x0000000200027305 */ /* 0x000e240000203100 */
[----:B0-----:R-:W-:-:S05]  /*49f0*/  I2FP.F32.S32 R8, R2 ;  /* 0x0000000200087245 */ /* 0x001fca0000201400 */
        /* <DEDUP_REMOVED lines=8> */
[----:B------:R-:W-:Y:S02]  /*4a80*/  SHF.L.U32 R2, R19, 0x8, RZ ;  /* 0x0000000813027819 */ /* 0x000fe400000006ff */
[----:B------:R-:W-:Y:S01]  /*4a90*/  CS2R R12, SRZ ;  /* 0x00000000000c7805 */ /* 0x000fe2000001ff00 */
[----:B------:R-:W-:Y:S01]  /*4aa0*/  UMOV UR5, URZ ;  /* 0x000000ff00057c82 */ /* 0x000fe20008000000 */
[----:B------:R-:W-:-:S07]  /*4ab0*/  LOP3.LUT R31, R2, 0x80000000, RZ, 0xfc, !PT ;  /* 0x80000000021f7812 */ /* 0x000fce00078efcff */
.L_x_45:
[----:B0-----:R-:W0:Y:S02]  /*4ac0*/  LDC.64 R8, c[0x4][0x10] ;  /* 0x01000400ff087b82 */ /* 0x001e240000000a00 */
[----:B0-----:R-:W-:-:S06]  /*4ad0*/  IMAD.WIDE.U32 R8, R13, 0x4, R8 ;  /* 0x000000040d087825 */ /* 0x001fcc00078e0008 */
[----:B------:R-:W2:Y:S01]  /*4ae0*/  LDG.E.CONSTANT R8, desc[UR6][R8.64] ;  /* 0x0000000608087981 */ /* 0x000ea2000c1e9900 */
        /* <DEDUP_REMOVED lines=10> */
[C---:B0-----:R-:W-:Y:S02]  /*4b90*/  LOP3.LUT R2, R10.reuse, 0xe0, RZ, 0xc0, !PT ;  /* 0x000000e00a027812 */ /* 0x041fe400078ec0ff */
        /* <DEDUP_REMOVED lines=21> */
[----:B------:R-:W1:Y:S01]  /*4cf0*/  I2F.F64.S64 R8, R8 ;  /* 0x0000000800087312 */ /* 0x000e620000301c00 */
[----:B------:R-:W-:-:S05]  /*4d00*/  LEA.HI R2, R10, R11, RZ, 0x1 ;  /* 0x0000000b0a027211 */ /* 0x000fca00078f08ff */
[----:B------:R-:W-:-:S05]  /*4d10*/  IMAD.MOV R10, RZ, RZ, -R2 ;  /* 0x000000ffff0a7224 */ /* 0x000fca00078e0a02 */
[----:B------:R-:W-:Y:S01]  /*4d20*/  @!P0 MOV R2, R10 ;  /* 0x0000000a00028202 */ /* 0x000fe20000000f00 */
[----:B-1----:R-:W-:-:S10]  /*4d30*/  DMUL R12, R8, UR8 ;  /* 0x00000008080c7c28 */ /* 0x002fd40008000000 */
[----:B------:R-:W0:Y:S02]  /*4d40*/  F2F.F32.F64 R12, R12 ;  /* 0x0000000c000c7310 */ /* 0x000e240000301000 */
[----:B0-----:R-:W-:-:S07]  /*4d50*/  FSEL R8, -R12, R12, !P1 ;  /* 0x0000000c0c087208 */ /* 0x001fce0004800100 */
.L_x_44:
[----:B------:R-:W-:Y:S05]  /*4d60*/  BSYNC.RECONVERGENT B2 ;  /* 0x0000000000027941 */ /* 0x000fea0003800200 */
.L_x_43:
[----:B------:R-:W-:Y:S02]  /*4d70*/  HFMA2 R12, -RZ, RZ, 1.0078125, -8.98838043212890625e-05 ;  /* 0x3c0885e4ff0c7431 */ /* 0x000fe400000001ff */
[----:B------:R-:W-:Y:S02]  /*4d80*/  IMAD.MOV.U32 R10, RZ, RZ, 0x37cbac00 ;  /* 0x37cbac00ff0a7424 */ /* 0x000fe400078e00ff */
[----:B------:R-:W-:Y:S01]  /*4d90*/  FMUL R9, R8, R8 ;  /* 0x0000000808097220 */ /* 0x000fe20000400000 */
[C---:B------:R-:W-:Y:S01]  /*4da0*/  LOP3.LUT R11, R2.reuse, 0x1, RZ, 0xc0, !PT ;  /* 0x00000001020b7812 */ /* 0x040fe200078ec0ff */
[----:B------:R-:W-:Y:S01]  /*4db0*/  VIADD R2, R2, 0x1 ;  /* 0x0000000102027836 */ /* 0x000fe20000000000 */
[----:B------:R-:W-:Y:S01]  /*4dc0*/  MOV R13, 0x3e2aaaa8 ;  /* 0x3e2aaaa8000d7802 */ /* 0x000fe20000000f00 */
[----:B------:R-:W-:Y:S01]  /*4dd0*/  FFMA R10, R9, R10, -0.0013887860113754868507 ;  /* 0xbab607ed090a7423 */ /* 0x000fe2000000000a */
[----:B------:R-:W-:Y:S02]  /*4de0*/  ISETP.NE.U32.AND P0, PT, R11, 0x1, PT ;  /* 0x000000010b00780c */ /* 0x000fe40003f05070 */
[----:B------:R-:W-:-:S02]  /*4df0*/  LOP3.LUT P1, RZ, R2, 0x2, RZ, 0xc0, !PT ;  /* 0x0000000202ff7812 */ /* 0x000fc4000782c0ff */
[----:B------:R-:W-:Y:S02]  /*4e00*/  FSEL R10, R10, -0.00019574658654164522886, P0 ;  /* 0xb94d41530a0a7808 */ /* 0x000fe40000000000 */
[----:B------:R-:W-:Y:S02]  /*4e10*/  FSEL R12, R12, 0.041666727513074874878, !P0 ;  /* 0x3d2aaabb0c0c7808 */ /* 0x000fe40004000000 */
[----:B------:R-:W-:Y:S02]  /*4e20*/  FSEL R2, R8, 1, !P0 ;  /* 0x3f80000008027808 */ /* 0x000fe40004000000 */
[----:B------:R-:W-:Y:S01]  /*4e30*/  FSEL R13, -R13, -0.4999999701976776123, !P0 ;  /* 0xbeffffff0d0d7808 */ /* 0x000fe20004000100 */
[C---:B------:R-:W-:Y:S01]  /*4e40*/  FFMA R10, R9.reuse, R10, R12 ;  /* 0x0000000a090a7223 */ /* 0x040fe2000000000c */
[----:B------:R-:W-:Y:S01]  /*4e50*/  ISETP.NE.AND P0, PT, R4, R0, PT ;  /* 0x000000000400720c */ /* 0x000fe20003f05270 */
[C---:B------:R-:W-:Y:S02]  /*4e60*/  FFMA R11, R9.reuse, R2, RZ ;  /* 0x00000002090b7223 */ /* 0x040fe400000000ff */
[----:B------:R-:W-:-:S04]  /*4e70*/  FFMA R10, R9, R10, R13 ;  /* 0x0000000a090a7223 */ /* 0x000fc8000000000d */
[----:B------:R-:W-:-:S04]  /*4e80*/  FFMA R2, R11, R10, R2 ;  /* 0x0000000a0b027223 */ /* 0x000fc80000000002 */
[----:B------:R-:W-:-:S04]  /*4e90*/  @P1 FADD R2, RZ, -R2 ;  /* 0x80000002ff021221 */ /* 0x000fc80000000000 */
[----:B------:R-:W-:Y:S01]  /*4ea0*/  FMUL R15, R2, R15 ;  /* 0x0000000f020f7220 */ /* 0x000fe20000400000 */
[----:B------:R-:W-:Y:S06]  /*4eb0*/  @P0 BRA `(.L_x_46) ;  /* 0xfffffff400600947 */ /* 0x000fec000383ffff */
[----:B------:R-:W-:Y:S05]  /*4ec0*/  BSYNC.RECONVERGENT B0 ;  /* 0x0000000000007941 */ /* 0x000fea0003800200 */
.L_x_38:
[----:B------:R-:W-:-:S07]  /*4ed0*/  IMAD.MOV.U32 R0, RZ, RZ, R5 ;  /* 0x000000ffff007224 */ /* 0x000fce00078e0005 */
.L_x_15:
[----:B0-----:R-:W-:Y:S05]  /*4ee0*/  BSYNC.RECONVERGENT B1 ;  /* 0x0000000000017941 */ /* 0x001fea0003800200 */
.L_x_14:
[----:B------:R-:W-:Y:S02]  /*4ef0*/  HFMA2 R9, -RZ, RZ, 0.68896484375, 0.000785350799560546875 ;  /* 0x3983126fff097431 */ /* 0x000fe400000001ff */
[----:B------:R-:W-:Y:S01]  /*4f00*/  IMAD.MOV.U32 R2, RZ, RZ, 0x457a0000 ;  /* 0x457a0000ff027424 */ /* 0x000fe200078e00ff */
[----:B------:R-:W0:Y:S01]  /*4f10*/  FCHK P0, R14, 4000 ;  /* 0x457a00000e007902 */ /* 0x000e220000000000 */
[----:B------:R-:W-:Y:S02]  /*4f20*/  BSSY.RECONVERGENT B0, `(.L_x_47) ;  /* 0x000000b000007945 */ /* 0x000fe40003800200 */
[----:B------:R-:W-:-:S04]  /*4f30*/  FFMA R2, R9, -R2, 1 ;  /* 0x3f80000009027423 */ /* 0x000fc80000000802 */
[----:B------:R-:W-:-:S04]  /*4f40*/  FFMA R9, R2, R9, 0.00025000001187436282635 ;  /* 0x3983126f02097423 */ /* 0x000fc80000000009 */
[----:B------:R-:W-:-:S04]  /*4f50*/  FFMA R11, R9, R14, RZ ;  /* 0x0000000e090b7223 */ /* 0x000fc800000000ff */
[----:B------:R-:W-:-:S04]  /*4f60*/  FFMA R2, R11, -4000, R14 ;  /* 0xc57a00000b027823 */ /* 0x000fc8000000000e */
[----:B------:R-:W-:Y:S01]  /*4f70*/  FFMA R2, R9, R2, R11 ;  /* 0x0000000209027223 */ /* 0x000fe2000000000b */
[----:B0-----:R-:W-:Y:S06]  /*4f80*/  @!P0 BRA `(.L_x_48) ;  /* 0x0000000000108947 */ /* 0x001fec0003800000 */
[----:B------:R-:W-:Y:S01]  /*4f90*/  MOV R17, R14 ;  /* 0x0000000e00117202 */ /* 0x000fe20000000f00 */
[----:B------:R-:W-:Y:S01]  /*4fa0*/  IMAD.MOV.U32 R13, RZ, RZ, 0x457a0000 ;  /* 0x457a0000ff0d7424 */ /* 0x000fe200078e00ff */
[----:B------:R-:W-:-:S07]  /*4fb0*/  MOV R8, 0x4fd0 ;  /* 0x00004fd000087802 */ /* 0x000fce0000000f00 */
[----:B------:R-:W-:Y:S05]  /*4fc0*/  CALL.REL.NOINC `($__internal_2_$__cuda_sm3x_div_rn_noftz_f32_slowpath) ;  /* 0x0000006c00ac7944 */ /* 0x000fea0003c00000 */
.L_x_48:
[----:B------:R-:W-:Y:S05]  /*4fd0*/  BSYNC.RECONVERGENT B0 ;  /* 0x0000000000007941 */ /* 0x000fea0003800200 */
.L_x_47:
[----:B------:R-:W-:Y:S01]  /*4fe0*/  FADD R2, R2, -R15 ;  /* 0x8000000f02027221 */ /* 0x000fe20000000000 */
[----:B------:R-:W-:Y:S01]  /*4ff0*/  UMOV UR8, 0x88e368f1 ;  /* 0x88e368f100087882 */ /* 0x000fe20000000000 */
[----:B------:R-:W-:Y:S01]  /*5000*/  UMOV UR9, 0x3ee4f8b5 ;  /* 0x3ee4f8b500097882 */ /* 0x000fe20000000000 */
[----:B------:R-:W-:Y:S01]  /*5010*/  BSSY.RECONVERGENT B0, `(.L_x_49) ;  /* 0x0000013000007945 */ /* 0x000fe20003800200 */
[----:B------:R-:W-:-:S04]  /*5020*/  FADD R2, R2, 1 ;  /* 0x3f80000002027421 */ /* 0x000fc80000000000 */
[----:B------:R-:W0:Y:S02]  /*5030*/  F2F.F64.F32 R8, R2 ;  /* 0x0000000200087310 */ /* 0x000e240000201800 */
[----:B0-----:R-:W-:-:S06]  /*5040*/  DADD R8, R8, UR8 ;  /* 0x0000000808087e29 */ /* 0x001fcc0008000000 */
[----:B------:R-:W0:Y:S04]  /*5050*/  MUFU.RCP64H R11, R9 ;  /* 0x00000009000b7308 */ /* 0x000e280000001800 */
[----:B------:R-:W-:-:S04]  /*5060*/  IADD3 R10, PT, PT, R9, 0x300402, RZ ;  /* 0x00300402090a7810 */ /* 0x000fc80007ffe0ff */
[----:B------:R-:W-:Y:S02]  /*5070*/  FSETP.GEU.AND P0, PT, |R10|, 5.8789094863358348022e-39, PT ;  /* 0x004004020a00780b */ /* 0x000fe40003f0e200 */
[----:B0-----:R-:W-:-:S08]  /*5080*/  DFMA R12, -R8, R10, 1 ;  /* 0x3ff00000080c742b */ /* 0x001fd0000000010a */
[----:B------:R-:W-:-:S08]  /*5090*/  DFMA R12, R12, R12, R12 ;  /* 0x0000000c0c0c722b */ /* 0x000fd0000000000c */
[----:B------:R-:W-:-:S08]  /*50a0*/  DFMA R12, R10, R12, R10 ;  /* 0x0000000c0a0c722b */ /* 0x000fd0000000000a */
[----:B------:R-:W-:-:S08]  /*50b0*/  DFMA R14, -R8, R12, 1 ;  /* 0x3ff00000080e742b */ /* 0x000fd0000000010c */
[----:B------:R-:W-:Y:S01]  /*50c0*/  DFMA R12, R12, R14, R12 ;  /* 0x0000000e0c0c722b */ /* 0x000fe2000000000c */
[----:B------:R-:W-:Y:S10]  /*50d0*/  @P0 BRA `(.L_x_50) ;  /* 0x0000000000180947 */ /* 0x000ff40003800000 */
[----:B------:R-:W-:Y:S02]  /*50e0*/  LOP3.LUT R12, R9, 0x7fffffff, RZ, 0xc0, !PT ;  /* 0x7fffffff090c7812 */ /* 0x000fe400078ec0ff */
[----:B------:R-:W-:-:S03]  /*50f0*/  MOV R2, 0x5120 ;  /* 0x0000512000027802 */ /* 0x000fc60000000f00 */
[----:B------:R-:W-:-:S07]  /*5100*/  VIADD R12, R12, 0xfff00000 ;  /* 0xfff000000c0c7836 */ /* 0x000fce0000000000 */
[----:B------:R-:W-:Y:S05]  /*5110*/  CALL.REL.NOINC `($__internal_0_$__cuda_sm20_dblrcp_rn_slowpath_v3) ;  /* 0x0000006400387944 */ /* 0x000fea0003c00000 */
[----:B------:R-:W-:Y:S01]  /*5120*/  MOV R12, R10 ;  /* 0x0000000a000c7202 */ /* 0x000fe20000000f00 */
[----:B------:R-:W-:-:S07]  /*5130*/  IMAD.MOV.U32 R13, RZ, RZ, R11 ;  /* 0x000000ffff0d7224 */ /* 0x000fce00078e000b */
.L_x_50:
[----:B------:R-:W-:Y:S05]  /*5140*/  BSYNC.RECONVERGENT B0 ;  /* 0x0000000000007941 */ /* 0x000fea0003800200 */
.L_x_49:
[----:B------:R-:W0:Y:S01]  /*5150*/  F2F.F64.F32 R8, R29 ;  /* 0x0000001d00087310 */ /* 0x000e220000201800 */
[----:B------:R-:W-:Y:S01]  /*5160*/  BSSY.RECONVERGENT B0, `(.L_x_51) ;  /* 0x00000f7000007945 */ /* 0x000fe20003800200 */
[----:B0-----:R-:W-:-:S14]  /*5170*/  DSETP.GT.AND P0, PT, R12, R8, PT ;  /* 0x000000080c00722a */ /* 0x001fdc0003f04000 */
[----:B------:R-:W-:Y:S05]  /*5180*/  @!P0 BRA `(.L_x_52) ;  /* 0x0000000c00d08947 */ /* 0x000fea0003800000 */
[----:B------:R-:W0:Y:S01]  /*5190*/  S2R R9, SR_TID.X ;  /* 0x0000000000097919 */ /* 0x000e220000002100 */
[----:B------:R-:W0:Y:S01]  /*51a0*/  LDC.64 R14, c[0x0][0x380] ;  /* 0x0000e000ff0e7b82 */ /* 0x000e220000000a00 */
[----:B------:R-:W-:Y:S01]  /*51b0*/  ISETP.NE.AND P0, PT, R5, RZ, PT ;  /* 0x000000ff0500720c */ /* 0x000fe20003f05270 */
[----:B------:R-:W-:Y:S01]  /*51c0*/  BSSY.RECONVERGENT B1, `(.L_x_53) ;  /* 0x0000010000017945 */ /* 0x000fe20003800200 */
[----:B0-----:R-:W-:-:S11]  /*51d0*/  IMAD.WIDE.U32 R14, R9, 0x18, R14 ;  /* 0x00000018090e7825 */ /* 0x001fd600078e000e */
[----:B------:R-:W-:Y:S05]  /*51e0*/  @!P0 BRA `(.L_x_54) ;  /* 0x0000000000348947 */ /* 0x000fea0003800000 */
[----:B------:R-:W-:Y:S01]  /*51f0*/  BSSY.RECONVERGENT B2, `(.L_x_55) ;  /* 0x000000b000027945 */ /* 0x000fe20003800200 */
[----:B------:R-:W-:-:S07]  /*5200*/  MOV R0, RZ ;  /* 0x000000ff00007202 */ /* 0x000fce0000000f00 */
.L_x_56:
[C---:B------:R-:W-:Y:S01]  /*5210*/  IMAD R9, R0.reuse, 0x4, R1 ;  /* 0x0000000400097824 */ /* 0x040fe200078e0201 */
[----:B------:R-:W2:Y:S05]  /*5220*/  LDG.E.64 R4, desc[UR6][R14.64] ;  /* 0x000000060e047981 */ /* 0x000eaa000c1e1b00 */
[----:B------:R-:W3:Y:S01]  /*5230*/  LDL R9, [R9+0x20] ;  /* 0x0000200009097983 */ /* 0x000ee20000100800 */
[----:B--2---:R-:W-:-:S05]  /*5240*/  IMAD.WIDE.U32 R4, R0, 0x4, R4 ;  /* 0x0000000400047825 */ /* 0x004fca00078e0004 */
[----:B---3--:R0:W-:Y:S04]  /*5250*/  ST.E desc[UR6][R4.64], R9 ;  /* 0x0000000904007985 */ /* 0x0081e8000c101906 */
[----:B------:R-:W2:Y:S01]  /*5260*/  LDG.E R30, desc[UR6][R14.64+0xc] ;  /* 0x00000c060e1e7981 */ /* 0x000ea2000c1e1900 */
[----:B------:R-:W-:-:S04]  /*5270*/  IADD3 R0, PT, PT, R0, 0x1, RZ ;  /* 0x0000000100007810 */ /* 0x000fc80007ffe0ff */
[----:B--2---:R-:W-:-:S13]  /*5280*/  ISETP.GE.U32.AND P0, PT, R0, R30, PT ;  /* 0x0000001e0000720c */ /* 0x004fda0003f06070 */
[----:B0-----:R-:W-:Y:S05]  /*5290*/  @!P0 BRA `(.L_x_56) ;  /* 0xfffffffc00dc8947 */ /* 0x001fea000383ffff */
[----:B------:R-:W-:Y:S05]  /*52a0*/  BSYNC.RECONVERGENT B2 ;  /* 0x0000000000027941 */ /* 0x000fea0003800200 */
.L_x_55:
[----:B------:R-:W-:-:S07]  /*52b0*/  IMAD.MOV.U32 R5, RZ, RZ, R30 ;  /* 0x000000ffff057224 */ /* 0x000fce00078e001e */
.L_x_54:
[----:B------:R-:W-:Y:S05]  /*52c0*/  BSYNC.RECONVERGENT B1 ;  /* 0x0000000000017941 */ /* 0x000fea0003800200 */
.L_x_53:
[----:B------:R-:W-:Y:S01]  /*52d0*/  ISETP.NE.AND P0, PT, R5, RZ, PT ;  /* 0x000000ff0500720c */ /* 0x000fe20003f05270 */
[----:B------:R-:W-:Y:S01]  /*52e0*/  BSSY.RECONVERGENT B1, `(.L_x_57) ;  /* 0x00000b5000017945 */ /* 0x000fe20003800200 */
[----:B------:R-:W-:Y:S02]  /*52f0*/  HFMA2 R4, -RZ, RZ, 1.875, 0 ;  /* 0x3f800000ff047431 */ /* 0x000fe400000001ff */
[----:B------:R-:W-:Y:S01]  /*5300*/  IMAD.MOV.U32 R0, RZ, RZ, RZ ;  /* 0x000000ffff007224 */ /* 0x000fe200078e00ff */
[----:B------:R-:W-:-:S08]  /*5310*/  MOV R5, RZ ;  /* 0x000000ff00057202 */ /* 0x000fd00000000f00 */
[----:B------:R-:W-:Y:S05]  /*5320*/  @!P0 BRA `(.L_x_58) ;  /* 0x0000000800c08947 */ /* 0x000fea0003800000 */
[----:B------:R0:W5:Y:S01]  /*5330*/  LDG.E.64 R32, desc[UR6][R14.64] ;  /* 0x000000060e207981 */ /* 0x000162000c1e1b00 */
[----:B------:R-:W-:Y:S01]  /*5340*/  BSSY.RECONVERGENT B4, `(.L_x_59) ;  /* 0x00000ad000047945 */ /* 0x000fe20003800200 */
[----:B------:R-:W-:Y:S01]  /*5350*/  VIMNMX.U32 R5, PT, PT, R30, 0x1, !PT ;  /* 0x000000011e057848 */ /* 0x000fe20007fe0000 */
[----:B------:R-:W-:Y:S01]  /*5360*/  IMAD.MOV.U32 R18, RZ, RZ, RZ ;  /* 0x000000ffff127224 */ /* 0x000fe200078e00ff */
[----:B------:R-:W-:Y:S01]  /*5370*/  MOV R0, RZ ;  /* 0x000000ff00007202 */ /* 0x000fe20000000f00 */
[----:B------:R-:W-:-:S07]  /*5380*/  IMAD.MOV.U32 R4, RZ, RZ, 0x3f800000 ;  /* 0x3f800000ff047424 */ /* 0x000fce00078e00ff */
.L_x_67:
        /* <DEDUP_REMOVED lines=12> */
[C---:B------:R-:W-:Y:S01]  /*5450*/  FSETP.GEU.AND P0, PT, |R2|.reuse, 1.175494350822287508e-38, PT ;  /* 0x008000000200780b */ /* 0x040fe20003f0e200 */
[----:B------:R-:W-:Y:S01]  /*5460*/  HFMA2 R19, -RZ, RZ, 0.771484375, 0.21533203125 ;  /* 0x3a2c32e4ff137431 */ /* 0x000fe200000001ff */
[----:B------:R-:W-:Y:S02]  /*5470*/  FSETP.NEU.AND P2, PT, |R2|, +INF , PT ;  /* 0x7f8000000200780b */ /* 0x000fe40003f4d200 */
[----:B------:R-:W-:Y:S02]  /*5480*/  FSEL R9, R9, |R2|, !P0 ;  /* 0x4000000209097208 */ /* 0x000fe40004000000 */
[----:B------:R-:W-:Y:S02]  /*5490*/  FSEL R10, RZ, -24, P0 ;  /* 0xc1c00000ff0a7808 */ /* 0x000fe40000000000 */
[----:B------:R-:W-:-:S04]  /*54a0*/  IADD3 R8, PT, PT, R9, -0x3f3504f3, RZ ;  /* 0xc0cafb0d09087810 */ /* 0x000fc80007ffe0ff */
[----:B------:R-:W-:-:S05]  /*54b0*/  LOP3.LUT R8, R8, 0xff800000, RZ, 0xc0, !PT ;  /* 0xff80000008087812 */ /* 0x000fca00078ec0ff */
[----:B------:R-:W-:-:S04]  /*54c0*/  IMAD.IADD R9, R9, 0x1, -R8 ;  /* 0x0000000109097824 */ /* 0x000fc800078e0a08 */
[C---:B------:R-:W-:Y:S01]  /*54d0*/  FADD R12, R9.reuse, 1 ;  /* 0x3f800000090c7421 */ /* 0x040fe20000000000 */
[----:B------:R-:W-:Y:S01]  /*54e0*/  FADD R13, R9, -1 ;  /* 0xbf800000090d7421 */ /* 0x000fe20000000000 */
[----:B------:R-:W-:-:S03]  /*54f0*/  I2FP.F32.S32 R9, R8 ;  /* 0x0000000800097245 */ /* 0x000fc60000201400 */
[----:B------:R-:W-:Y:S01]  /*5500*/  FADD R11, R13, R13 ;  /* 0x0000000d0d0b7221 */ /* 0x000fe20000000000 */
[----:B------:R-:W1:Y:S03]  /*5510*/  MUFU.RCP R12, R12 ;  /* 0x0000000c000c7308 */ /* 0x000e660000001000 */
[----:B-1----:R-:W-:Y:S01]  /*5520*/  FMUL R8, R12, R11 ;  /* 0x0000000b0c087220 */ /* 0x002fe20000400000 */
        /* <DEDUP_REMOVED lines=26> */
[----:B------:R-:W-:Y:S02]  /*56d0*/  FFMA R9, R9, 0.5, R8 ;  /* 0x3f00000009097823 */ /* 0x000fe40000000008 */
[----:B------:R-:W2:Y:S01]  /*56e0*/  F2I.NTZ R10, R11 ;  /* 0x0000000b000a7305 */ /* 0x000ea20000203100 */
[----:B-1----:R-:W-:Y:S01]  /*56f0*/  FADD R8, R11, -R12 ;  /* 0x8000000c0b087221 */ /* 0x002fe20000000000 */
        /* <DEDUP_REMOVED lines=10> */
[----:B--2---:R-:W-:Y:S02]  /*57a0*/  IMAD R10, R10, 0x800000, -R9 ;  /* 0x008000000a0a7824 */ /* 0x004fe400078e0a09 */
[----:B------:R-:W-:Y:S01]  /*57b0*/  FFMA R19, R8, R13, 1 ;  /* 0x3f80000008137423 */ /* 0x000fe2000000000d */
[----:B------:R-:W-:-:S03]  /*57c0*/  FSEL R13, RZ, +INF , !P0 ;  /* 0x7f800000ff0d7808 */ /* 0x000fc60004000000 */
[----:B------:R-:W-:-:S04]  /*57d0*/  FMUL R19, R12, R19 ;  /* 0x000000130c137220 */ /* 0x000fc80000400000 */
[----:B------:R-:W-:Y:S01]  /*57e0*/  @!P1 FMUL R13, R10, R19 ;  /* 0x000000130a0d9220 */ /* 0x000fe20000400000 */
[----:B------:R-:W-:-:S07]  /*57f0*/  @!P2 FADD R13, R2, R2 ;  /* 0x00000002020da221 */ /* 0x000fce0000000000 */
.L_x_61:
[----:B------:R-:W-:Y:S05]  /*5800*/  BSYNC.RECONVERGENT B2 ;  /* 0x0000000000027941 */ /* 0x000fea0003800200 */
.L_x_60:
        /* <DEDUP_REMOVED lines=14> */
.L_x_63:
[----:B------:R-:W-:Y:S05]  /*58f0*/  BSYNC.RECONVERGENT B5 ;  /* 0x0000000000057941 */ /* 0x000fea0003800200 */
.L_x_62:
        /* <DEDUP_REMOVED lines=17> */
.L_x_66:
[----:B-1----:R-:W1:Y:S02]  /*5a10*/  LDC.64 R8, c[0x4][0x10] ;  /* 0x01000400ff087b82 */ /* 0x002e640000000a00 */
[----:B-1----:R-:W-:-:S06]  /*5a20*/  IMAD.WIDE.U32 R8, R13, 0x4, R8 ;  /* 0x000000040d087825 */ /* 0x002fcc00078e0008 */
        /* <DEDUP_REMOVED lines=11> */
[C---:B-1----:R-:W-:Y:S02]  /*5ae0*/  LOP3.LUT R2, R10.reuse, 0xe0, RZ, 0xc0, !PT ;  /* 0x000000e00a027812 */ /* 0x042fe400078ec0ff */
[----:B------:R-:W-:-:S03]  /*5af0*/  LOP3.LUT P0, RZ, R10, 0x1f, RZ, 0xc0, !PT ;  /* 0x0000001f0aff7812 */ /* 0x000fc6000780c0ff */
[----:B------:R-:W-:-:S05]  /*5b00*/  VIADD R2, R2, 0xffffff80 ;  /* 0xffffff8002027836 */ /* 0x000fca0000000000 */
[----:B------:R-:W-:-:S05]  /*5b10*/  SHF.R.U32.HI R2, RZ, 0x5, R2 ;  /* 0x00000005ff027819 */ /* 0x000fca0000011602 */
[----:B------:R-:W-:-:S05]  /*5b20*/  IMAD R13, R2, -0x4, R1 ;  /* 0xfffffffc020d7824 */ /* 0x000fca00078e0201 */
[----:B------:R-:W3:Y:S04]  /*5b30*/  LDL R2, [R13+0x18] ;  /* 0x000018000d027983 */ /* 0x000ee80000100800 */
[----:B------:R-:W3:Y:S04]  /*5b40*/  LDL R9, [R13+0x14] ;  /* 0x000014000d097983 */ /* 0x000ee80000100800 */
[----:B------:R-:W4:Y:S01]  /*5b50*/  @P0 LDL R8, [R13+0x10] ;  /* 0x000010000d080983 */ /* 0x000f220000100800 */
[----:B------:R-:W-:Y:S01]  /*5b60*/  LOP3.LUT R10, R10, 0x1f, RZ, 0xc0, !PT ;  /* 0x0000001f0a0a7812 */ /* 0x000fe200078ec0ff */
[----:B------:R-:W-:Y:S01]  /*5b70*/  UMOV UR8, 0x54442d19 ;  /* 0x54442d1900087882 */ /* 0x000fe20000000000 */
[----:B------:R-:W-:-:S02]  /*5b80*/  UMOV UR9, 0x3bf921fb ;  /* 0x3bf921fb00097882 */ /* 0x000fc40000000000 */
[-C--:B---3--:R-:W-:Y:S02]  /*5b90*/  @P0 SHF.L.W.U32.HI R2, R9, R10.reuse, R2 ;  /* 0x0000000a09020219 */ /* 0x088fe40000010e02 */
[----:B----4-:R-:W-:Y:S02]  /*5ba0*/  @P0 SHF.L.W.U32.HI R9, R8, R10, R9 ;  /* 0x0000000a08090219 */ /* 0x010fe40000010e09 */
        /* <DEDUP_REMOVED lines=14> */
[----:B------:R-:W1:Y:S02]  /*5c90*/  F2F.F32.F64 R12, R12 ;  /* 0x0000000c000c7310 */ /* 0x000e640000301000 */
[----:B-1----:R-:W-:-:S07]  /*5ca0*/  FSEL R8, -R12, R12, !P1 ;  /* 0x0000000c0c087208 */ /* 0x002fce0004800100 */
.L_x_65:
[----:B------:R-:W-:Y:S05]  /*5cb0*/  BSYNC.RECONVERGENT B2 ;  /* 0x0000000000027941 */ /* 0x000fea0003800200 */
.L_x_64:
        /* <DEDUP_REMOVED lines=22> */
.L_x_59:
[----:B------:R-:W-:-:S07]  /*5e20*/  IMAD.MOV.U32 R5, RZ, RZ, R30 ;  /* 0x000000ffff057224 */ /* 0x000fce00078e001e */
.L_x_58:
[----:B------:R-:W-:Y:S05]  /*5e30*/  BSYNC.RECONVERGENT B1 ;  /* 0x0000000000017941 */ /* 0x000fea0003800200 */
.L_x_57:
[----:B------:R-:W-:Y:S02]  /*5e40*/  HFMA2 R9, -RZ, RZ, 0.68896484375, 0.000785350799560546875 ;  /* 0x3983126fff097431 */ /* 0x000fe400000001ff */
        /* <DEDUP_REMOVED lines=9> */
[----:B------:R-:W-:Y:S01]  /*5ee0*/  MOV R17, R0 ;  /* 0x0000000000117202 */ /* 0x000fe20000000f00 */
[----:B------:R-:W-:Y:S01]  /*5ef0*/  IMAD.MOV.U32 R13, RZ, RZ, 0x457a0000 ;  /* 0x457a0000ff0d7424 */ /* 0x000fe200078e00ff */
[----:B------:R-:W-:-:S07]  /*5f00*/  MOV R8, 0x5f20 ;  /* 0x00005f2000087802 */ /* 0x000fce0000000f00 */
[----:B0-----:R-:W-:Y:S05]  /*5f10*/  CALL.REL.NOINC `($__internal_2_$__cuda_sm3x_div_rn_noftz_f32_slowpath) ;  /* 0x0000005c00d87944 */ /* 0x001fea0003c00000 */
.L_x_69:
[----:B------:R-:W-:Y:S05]  /*5f20*/  BSYNC.RECONVERGENT B1 ;  /* 0x0000000000017941 */ /* 0x000fea0003800200 */
.L_x_68:
        /* <DEDUP_REMOVED lines=8> */
[----:B------:R-:W-:-:S04]  /*5fb0*/  IADD3 R10, PT, PT, R9, 0x300402, RZ ;  /* 0x00300402090a7810 */ /* 0x000fc80007ffe0ff */
[----:B------:R-:W-:Y:S02]  /*5fc0*/  FSETP.GEU.AND P0, PT, |R10|, 5.8789094863358348022e-39, PT ;  /* 0x004004020a00780b */ /* 0x000fe40003f0e200 */
[----:B-1----:R-:W-:-:S08]  /*5fd0*/  DFMA R12, -R8, R10, 1 ;  /* 0x3ff00000080c742b */ /* 0x002fd0000000010a */
        /* <DEDUP_REMOVED lines=8> */
[----:B0-----:R-:W-:Y:S05]  /*6060*/  CALL.REL.NOINC `($__internal_0_$__cuda_sm20_dblrcp_rn_slowpath_v3) ;  /* 0x0000005400647944 */ /* 0x001fea0003c00000 */
[----:B------:R-:W-:Y:S01]  /*6070*/  MOV R12, R10 ;  /* 0x0000000a000c7202 */ /* 0x000fe20000000f00 */
[----:B------:R-:W-:-:S07]  /*6080*/  IMAD.MOV.U32 R13, RZ, RZ, R11 ;  /* 0x000000ffff0d7224 */ /* 0x000fce00078e000b */
.L_x_71:
[----:B------:R-:W-:Y:S05]  /*6090*/  BSYNC.RECONVERGENT B1 ;  /* 0x0000000000017941 */ /* 0x000fea0003800200 */
.L_x_70:
[----:B------:R-:W1:Y:S01]  /*60a0*/  F2F.F32.F64 R29, R12 ;  /* 0x0000000c001d7310 */ /* 0x000e620000301000 */
[----:B------:R-:W-:Y:S01]  /*60b0*/  MOV R0, R5 ;  /* 0x0000000500007202 */ /* 0x000fe20000000f00 */
[----:B-1----:R1:W-:Y:S06]  /*60c0*/  STG.E desc[UR6][R14.64+0x8], R29 ;  /* 0x0000081d0e007986 */ /* 0x0023ec000c101906 */
.L_x_52:
[----:B------:R-:W-:Y:S05]  /*60d0*/  BSYNC.RECONVERGENT B0 ;  /* 0x0000000000007941 */ /* 0x000fea0003800200 */
.L_x_51:
[----:B------:R-:W2:Y:S01]  /*60e0*/  S2R R11, SR_TID.X ;  /* 0x00000000000b7919 */ /* 0x000ea20000002100 */
[----:B------:R-:W2:Y:S02]  /*60f0*/  LDC.64 R8, c[0x0][0x380] ;  /* 0x0000e000ff087b82 */ /* 0x000ea40000000a00 */
[----:B--2---:R-:W-:-:S05]  /*6100*/  IMAD.WIDE.U32 R10, R11, 0x18, R8 ;  /* 0x000000180b0a7825 */ /* 0x004fca00078e0008 */
[----:B------:R-:W2:Y:S01]  /*6110*/  LDG.E R2, desc[UR6][R10.64+0x10] ;  /* 0x000010060a027981 */ /* 0x000ea2000c1e1900 */
[----:B01----:R-:W-:Y:S02]  /*6120*/  HFMA2 R15, -RZ, RZ, 2.88671875, 25.703125 ;  /* 0x41c64e6dff0f7431 */ /* 0x003fe400000001ff */
[----:B------:R-:W-:-:S04]  /*6130*/  IMAD.MOV.U32 R13, RZ, RZ, -0x3d5d6597 ;  /* 0xc2a29a69ff0d7424 */ /* 0x000fc800078e00ff */
[C---:B--2---:R-:W-:Y:S02]  /*6140*/  IMAD R13, R2.reuse, R13, -0x2c23e982 ;  /* 0xd3dc167e020d7424 */ /* 0x044fe400078e020d */
[----:B------:R-:W-:-:S03]  /*6150*/  IMAD R2, R2, R15, 0x3039 ;  /* 0x0000303902027424 */ /* 0x000fc600078e020f */
[----:B------:R-:W-:Y:S01]  /*6160*/  PRMT R4, R13, 0x7632, R4 ;  /* 0x000076320d047816 */ /* 0x000fe20000000004 */
[----:B------:R0:W-:Y:S01]  /*6170*/  STG.E desc[UR6][R10.64+0x10], R13 ;  /* 0x0000100d0a007986 */ /* 0x0001e2000c101906 */
[----:B------:R-:W-:Y:S02]  /*6180*/  PRMT R2, R2, 0x7632, R2 ;  /* 0x0000763202027816 */ /* 0x000fe40000000002 */
[----:B------:R-:W-:Y:S02]  /*6190*/  LOP3.LUT R12, R4, 0x7fff, RZ, 0xc0, !PT ;  /* 0x00007fff040c7812 */ /* 0x000fe400078ec0ff */
[----:B------:R-:W-:-:S03]  /*61a0*/  LOP3.LUT R2, R2, 0x7fff, RZ, 0xc0, !PT ;  /* 0x00007fff02027812 */ /* 0x000fc600078ec0ff */
[----:B------:R-:W-:Y:S02]  /*61b0*/  IMAD R14, R12, 0x147b, RZ ;  /* 0x0000147b0c0e7824 */ /* 0x000fe400078e02ff */
[----:B------:R-:W-:-:S03]  /*61c0*/  IMAD R4, R2, 0x147b, RZ ;  /* 0x0000147b02047824 */ /* 0x000fc600078e02ff */
[----:B------:R-:W-:Y:S02]  /*61d0*/  SHF.R.U32.HI R14, RZ, 0x16, R14 ;  /* 0x00000016ff0e7819 */ /* 0x000fe4000001160e */
[----:B------:R-:W-:Y:S02]  /*61e0*/  SHF.R.U32.HI R4, RZ, 0x16, R4 ;  /* 0x00000016ff047819 */ /* 0x000fe40000011604 */
[----:B------:R-:W-:Y:S02]  /*61f0*/  PRMT R14, R14, 0x9910, RZ ;  /* 0x000099100e0e7816 */ /* 0x000fe400000000ff */
[----:B------:R-:W-:-:S03]  /*6200*/  PRMT R4, R4, 0x9910, RZ ;  /* 0x0000991004047816 */ /* 0x000fc600000000ff */
[----:B------:R-:W-:Y:S02]  /*6210*/  IMAD R14, R14, 0x320, RZ ;  /* 0x000003200e0e7824 */ /* 0x000fe400078e02ff */
[----:B------:R-:W-:Y:S02]  /*6220*/  IMAD R4, R4, 0x320, RZ ;  /* 0x0000032004047824 */ /* 0x000fe400078e02ff */
[----:B------:R-:W-:-:S03]  /*6230*/  IMAD.MOV R14, RZ, RZ, -R14 ;  /* 0x000000ffff0e7224 */ /* 0x000fc600078e0a0e */
[----:B------:R-:W-:Y:S02]  /*6240*/  IADD3 R4, PT, PT, RZ, -R4, RZ ;  /* 0x80000004ff047210 */ /* 0x000fe40007ffe0ff */
[----:B------:R-:W-:Y:S02]  /*6250*/  PRMT R17, R14, 0x7710, RZ ;  /* 0x000077100e117816 */ /* 0x000fe400000000ff */
[----:B------:R-:W-:-:S03]  /*6260*/  PRMT R15, R4, 0x7710, RZ ;  /* 0x00007710040f7816 */ /* 0x000fc600000000ff */
[----:B------:R-:W-:Y:S01]  /*6270*/  IMAD.IADD R12, R12, 0x1, R17 ;  /* 0x000000010c0c7824 */ /* 0x000fe200078e0211 */
[----:B------:R-:W-:Y:S02]  /*6280*/  IADD3 R2, PT, PT, R2, R15, RZ ;  /* 0x0000000f02027210 */ /* 0x000fe40007ffe0ff */
[----:B------:R-:W2:Y:S02]  /*6290*/  LDG.E.64 R14, desc[UR6][R10.64] ;  /* 0x000000060a0e7981 */ /* 0x000ea4000c1e1b00 */
[----:B------:R-:W-:Y:S02]  /*62a0*/  LOP3.LUT R33, R12, 0xffff, RZ, 0xc0, !PT ;  /* 0x0000ffff0c217812 */ /* 0x000fe400078ec0ff */
[----:B------:R-:W-:-:S03]  /*62b0*/  LOP3.LUT R43, R2, 0xffff, RZ, 0xc0, !PT ;  /* 0x0000ffff022b7812 */ /* 0x000fc600078ec0ff */
[----:B------:R-:W-:-:S04]  /*62c0*/  IMAD.WIDE.U32 R32, R33, 0x18, R8 ;  /* 0x0000001821207825 */ /* 0x000fc800078e0008 */
[----:B------:R-:W-:Y:S02]  /*62d0*/  IMAD.WIDE.U32 R42, R43, 0x18, R8 ;  /* 0x000000182b2a7825 */ /* 0x000fe400078e0008 */
[----:B------:R-:W3:Y:S04]  /*62e0*/  LDG.E.64 R32, desc[UR6][R32.64] ;  /* 0x0000000620207981 */ /* 0x000ee8000c1e1b00 */
[----:B------:R-:W4:Y:S04]  /*62f0*/  LDG.E.64 R42, desc[UR6][R42.64] ;  /* 0x000000062a2a7981 */ /* 0x000f28000c1e1b00 */
[----:B--2---:R-:W2:Y:S04]  /*6300*/  LD.E R39, desc[UR6][R14.64] ;  /* 0x000000060e277980 */ /* 0x004ea8000c101900 */
[----:B------:R-:W5:Y:S04]  /*6310*/  LD.E R8, desc[UR6][R14.64+0xc] ;  /* 0x00000c060e087980 */ /* 0x000f68000c101900 */
[----:B------:R-:W5:Y:S04]  /*6320*/  LD.E R35, desc[UR6][R14.64+0x8] ;  /* 0x000008060e237980 */ /* 0x000f68000c101900 */
[----:B------:R-:W5:Y:S04]  /*6330*/  LD.E R40, desc[UR6][R14.64+0x4] ;  /* 0x000004060e287980 */ /* 0x000f68000c101900 */
[----:B---3--:R-:W3:Y:S04]  /*6340*/  LD.E R37, desc[UR6][R32.64] ;  /* 0x0000000620257980 */ /* 0x008ee8000c101900 */
[----:B----4-:R-:W3:Y:S04]  /*6350*/  LD.E R36, desc[UR6][R42.64] ;  /* 0x000000062a247980 */ /* 0x010ee8000c101900 */
[----:B------:R-:W4:Y:S04]  /*6360*/  LD.E R18, desc[UR6][R32.64+0xc] ;  /* 0x00000c0620127980 */ /* 0x000f28000c101900 */
[----:B------:R-:W4:Y:S04]  /*6370*/  LD.E R19, desc[UR6][R42.64+0xc] ;  /* 0x00000c062a137980 */ /* 0x000f28000c101900 */
[----:B------:R-:W5:Y:S04]  /*6380*/  LD.E R9, desc[UR6][R32.64+0x8] ;  /* 0x0000080620097980 */ /* 0x000f68000c101900 */
[----:B------:R-:W5:Y:S04]  /*6390*/  LD.E R38, desc[UR6][R42.64+0x8] ;  /* 0x000008062a267980 */ /* 0x000f68000c101900 */
[----:B------:R-:W5:Y:S04]  /*63a0*/  LD.E R2, desc[UR6][R32.64+0x14] ;  /* 0x0000140620027980 */ /* 0x000f68000c101900 */
[----:B0-----:R-:W5:Y:S04]  /*63b0*/  LD.E R13, desc[UR6][R42.64+0x14] ;  /* 0x000014062a0d7980 */ /* 0x001f68000c101900 */
[----:B------:R-:W5:Y:S04]  /*63c0*/  LD.E R16, desc[UR6][R32.64+0x4] ;  /* 0x0000040620107980 */ /* 0x000f68000c101900 */
[----:B------:R-:W5:Y:S04]  /*63d0*/  LD.E R17, desc[UR6][R42.64+0x4] ;  /* 0x000004062a117980 */ /* 0x000f68000c101900 */
[----:B------:R-:W5:Y:S04]  /*63e0*/  LD.E R12, desc[UR6][R32.64+0x10] ;  /* 0x00001006200c7980 */ /* 0x000f68000c101900 */
[----:B------:R-:W5:Y:S04]  /*63f0*/  LD.E R31, desc[UR6][R42.64+0x10] ;  /* 0x000010062a1f7980 */ /* 0x000f68000c101900 */
[----:B------:R-:W5:Y:S04]  /*6400*/  LD.E R4, desc[UR6][R14.64+0x14] ;  /* 0x000014060e047980 */ /* 0x000f68000c101900 */
[----:B------:R-:W5:Y:S01]  /*6410*/  LD.E R34, desc[UR6][R14.64+0x10] ;  /* 0x000010060e227980 */ /* 0x000f62000c101900 */
[----:B--2---:R-:W-:Y:S01]  /*6420*/  F2F.F64.F32 R10, R39 ;  /* 0x00000027000a7310 */ /* 0x004fe20000201800 */
[----:B---3--:R-:W-:-:S07]  /*6430*/  FADD R41, R36, -R37 ;  /* 0x8000002524297221 */ /* 0x008fce0000000000 */
[----:B------:R-:W0:Y:S01]  /*6440*/  F2F.F64.F32 R36, R41 ;  /* 0x0000002900247310 */ /* 0x000e220000201800 */
[----:B----4-:R-:W-:Y:S01]  /*6450*/  FADD R18, R19, -R18 ;  /* 0x8000001213127221 */ /* 0x010fe20000000000 */
[----:B-----5:R-:W-:-:S06]  /*6460*/  FADD R38, R38, -R9 ;  /* 0x8000000926267221 */ /* 0x020fcc0000000000 */
[----:B------:R-:W-:Y:S01]  /*6470*/  F2F.F64.F32 R18, R18 ;  /* 0x0000001200127310 */ /* 0x000fe20000201800 */
[----:B0-----:R-:W-:-:S07]  /*6480*/  DFMA R36, R36, 0.5, R10 ;  /* 0x3fe000002424782b */ /* 0x001fce000000000a */
[----:B------:R-:W0:Y:S01]  /*6490*/  F2F.F64.F32 R8, R8 ;  /* 0x0000000800087310 */ /* 0x000e220000201800 */
[----:B------:R-:W-:Y:S02]  /*64a0*/  FADD R13, R13, -R2 ;  /* 0x800000020d0d7221 */ /* 0x000fe40000000000 */
[----:B------:R-:W2:Y:S05]  /*64b0*/  LD.E R2, desc[UR6][R32.64+0x18] ;  /* 0x0000180620027980 */ /* 0x000eaa000c101900 */
[----:B------:R-:W-:Y:S08]  /*64c0*/  F2F.F64.F32 R10, R35 ;  /* 0x00000023000a7310 */ /* 0x000ff00000201800 */
[----:B------:R-:W1:Y:S01]  /*64d0*/  F2F.F64.F32 R38, R38 ;  /* 0x0000002600267310 */ /* 0x000e620000201800 */
[----:B------:R-:W-:Y:S01]  /*64e0*/  FADD R44, R17, -R16 ;  /* 0x80000010112c7221 */ /* 0x000fe20000000000 */
[----:B------:R-:W-:Y:S01]  /*64f0*/  FADD R31, R31, -R12 ;  /* 0x8000000c1f1f7221 */ /* 0x000fe20000000000 */
[----:B0-----:R-:W-:Y:S01]  /*6500*/  DFMA R18, R18, 0.5, R8 ;  /* 0x3fe000001212782b */ /* 0x001fe20000000008 */
[----:B------:R-:W2:Y:S04]  /*6510*/  LD.E R9, desc[UR6][R42.64+0x18] ;  /* 0x000018062a097980 */ /* 0x000ea8000c101900 */
[----:B------:R-:W-:Y:S01]  /*6520*/  F2F.F64.F32 R16, R40 ;  /* 0x0000002800107310 */ /* 0x000fe20000201800 */
[----:B------:R-:W3:Y:S07]  /*6530*/  LD.E R8, desc[UR6][R14.64+0x1c] ;  /* 0x00001c060e087980 */ /* 0x000eee000c101900 */
[----:B------:R0:W-:Y:S01]  /*6540*/  F2F.F64.F32 R40, R4 ;  /* 0x0000000400287310 */ /* 0x0001e20000201800 */
[----:B-1----:R-:W-:-:S07]  /*6550*/  DFMA R38, R38, 0.5, R10 ;  /* 0x3fe000002626782b */ /* 0x002fce000000000a */
[----:B------:R-:W1:Y:S01]  /*6560*/  F2F.F64.F32 R12, R13 ;  /* 0x0000000d000c7310 */ /* 0x000e620000201800 */
[----:B0-----:R-:W4:Y:S07]  /*6570*/  LD.E R4, desc[UR6][R32.64+0x1c] ;  /* 0x00001c0620047980 */ /* 0x001f2e000c101900 */
[----:B------:R0:W-:Y:S02]  /*6580*/  F2F.F64.F32 R10, R31 ;  /* 0x0000001f000a7310 */ /* 0x0001e40000201800 */
[----:B0-----:R-:W5:Y:S01]  /*6590*/  LD.E R31, desc[UR6][R14.64+0x18] ;  /* 0x000018060e1f7980 */ /* 0x001f62000c101900 */
[----:B-1----:R-:W-:-:S03]  /*65a0*/  DFMA R12, R12, 0.5, R40 ;  /* 0x3fe000000c0c782b */ /* 0x002fc60000000028 */
[----:B------:R-:W4:Y:S02]  /*65b0*/  LD.E R41, desc[UR6][R42.64+0x1c] ;  /* 0x00001c062a297980 */ /* 0x000f24000c101900 */
[----:B------:R-:W0:Y:S02]  /*65c0*/  F2F.F64.F32 R44, R44 ;  /* 0x0000002c002c7310 */ /* 0x000e240000201800 */
[----:B------:R-:W3:Y:S01]  /*65d0*/  LD.E R40, desc[UR6][R14.64+0x20] ;  /* 0x000020060e287980 */ /* 0x000ee2000c101900 */
[----:B0-----:R-:W-:-:S05]  /*65e0*/  DFMA R44, R44, 0.5, R16 ;  /* 0x3fe000002c2c782b */ /* 0x001fca0000000010 */
[----:B------:R-:W0:Y:S02]  /*65f0*/  F2F.F64.F32 R16, R34 ;  /* 0x0000002200107310 */ /* 0x000e240000201800 */
[----:B0-----:R-:W-:Y:S01]  /*6600*/  DFMA R16, R10, 0.5, R16 ;  /* 0x3fe000000a10782b */ /* 0x001fe20000000010 */
[----:B--2---:R-:W-:-:S05]  /*6610*/  FADD R2, R9, -R2 ;  /* 0x8000000209027221 */ /* 0x004fca0000000000 */
[----:B------:R0:W-:Y:S02]  /*6620*/  F2F.F64.F32 R34, R2 ;  /* 0x0000000200227310 */ /* 0x0001e40000201800 */
[----:B0-----:R-:W2:Y:S06]  /*6630*/  LD.E R2, desc[UR6][R32.64+0x20] ;  /* 0x0000200620027980 */ /* 0x001eac000c101900 */
[----:B-----5:R-:W0:Y:S01]  /*6640*/  F2F.F64.F32 R10, R31 ;  /* 0x0000001f000a7310 */ /* 0x020e220000201800 */
[----:B----4-:R-:W-:Y:S02]  /*6650*/  FADD R4, R41, -R4 ;  /* 0x8000000429047221 */ /* 0x010fe40000000000 */
[----:B------:R-:W2:Y:S01]  /*6660*/  LD.E R41, desc[UR6][R42.64+0x20] ;  /* 0x000020062a297980 */ /* 0x000ea2000c101900 */
[----:B0-----:R-:W-:-:S03]  /*6670*/  DFMA R10, R34, 0.5, R10 ;  /* 0x3fe00000220a782b */ /* 0x001fc6000000000a */
[----:B------:R-:W4:Y:S01]  /*6680*/  LD.E R43, desc[UR6][R42.64+0x24] ;  /* 0x000024062a2b7980 */ /* 0x000f22000c101900 */
[----:B------:R0:W-:Y:S03]  /*6690*/  F2F.F64.F32 R34, R4 ;  /* 0x0000000400227310 */ /* 0x0001e60000201800 */
[----:B0-----:R0:W4:Y:S04]  /*66a0*/  LD.E R4, desc[UR6][R32.64+0x24] ;  /* 0x0000240620047980 */ /* 0x001128000c101900 */
[----:B------:R-:W5:Y:S01]  /*66b0*/  LD.E R42, desc[UR6][R14.64+0x24] ;  /* 0x000024060e2a7980 */ /* 0x000f62000c101900 */
[----:B------:R-:W-:Y:S08]  /*66c0*/  F2F.F32.F64 R37, R36 ;  /* 0x0000002400257310 */ /* 0x000ff00000301000 */
[----:B---3--:R-:W1:Y:S08]  /*66d0*/  F2F.F64.F32 R8, R8 ;  /* 0x0000000800087310 */ /* 0x008e700000201800 */
[----:B0-----:R-:W-:Y:S01]  /*66e0*/  F2F.F32.F64 R32, R12 ;  /* 0x0000000c00207310 */ /* 0x001fe20000301000 */
[----:B-1----:R-:W-:-:S07]  /*66f0*/  DFMA R8, R34, 0.5, R8 ;  /* 0x3fe000002208782b */ /* 0x002fce0000000008 */
[----:B------:R-:W-:Y:S08]  /*6700*/  F2F.F32.F64 R36, R44 ;  /* 0x0000002c00247310 */ /* 0x000ff00000301000 */
[----:B------:R-:W-:Y:S08]  /*6710*/  F2F.F32.F64 R31, R10 ;  /* 0x0000000a001f7310 */ /* 0x000ff00000301000 */
[----:B------:R-:W-:Y:S08]  /*6720*/  F2F.F32.F64 R35, R38 ;  /* 0x0000002600237310 */ /* 0x000ff00000301000 */
[----:B------:R-:W-:Y:S08]  /*6730*/  F2F.F32.F64 R33, R16 ;  /* 0x0000001000217310 */ /* 0x000ff00000301000 */
[----:B------:R-:W-:Y:S08]  /*6740*/  F2F.F32.F64 R34, R18 ;  /* 0x0000001200227310 */ /* 0x000ff00000301000 */
[----:B------:R-:W-:Y:S01]  /*6750*/  F2F.F32.F64 R19, R8 ;  /* 0x0000000800137310 */ /* 0x000fe20000301000 */
[----:B------:R-:W-:Y:S01]  /*6760*/  BSSY.RECONVERGENT B0, `(.L_x_72) ;  /* 0x0000046000007945 */ /* 0x000fe20003800200 */
[----:B--2---:R-:W-:-:S06]  /*6770*/  FADD R2, R41, -R2 ;  /* 0x8000000229027221 */ /* 0x004fcc0000000000 */
[----:B------:R0:W-:Y:S02]  /*6780*/  F2F.F64.F32 R12, R2 ;  /* 0x00000002000c7310 */ /* 0x0001e40000201800 */
[----:B0-----:R-:W-:-:S06]  /*6790*/  FADD R2, R37, -100 ;  /* 0xc2c8000025027421 */ /* 0x001fcc0000000000 */
[----:B------:R-:W0:Y:S01]  /*67a0*/  F2F.F64.F32 R40, R40 ;  /* 0x0000002800287310 */ /* 0x000e220000201800 */
[----:B----4-:R-:W-:Y:S01]  /*67b0*/  FADD R43, R43, -R4 ;  /* 0x800000042b2b7221 */ /* 0x010fe20000000000 */
[----:B------:R-:W-:-:S06]  /*67c0*/  FMUL R39, R2, 0.63661974668502807617 ;  /* 0x3f22f98302277820 */ /* 0x000fcc0000400000 */
[----:B-----5:R-:W-:Y:S08]  /*67d0*/  F2F.F64.F32 R10, R42 ;  /* 0x0000002a000a7310 */ /* 0x020ff00000201800 */
[----:B------:R-:W1:Y:S08]  /*67e0*/  F2F.F64.F32 R44, R43 ;  /* 0x0000002b002c7310 */ /* 0x000e700000201800 */
[----:B------:R-:W2:Y:S01]  /*67f0*/  F2I.NTZ R17, R39 ;  /* 0x0000002700117305 */ /* 0x000ea20000203100 */
[----:B0-----:R-:W-:Y:S01]  /*6800*/  DFMA R12, R12, 0.5, R40 ;  /* 0x3fe000000c0c782b */ /* 0x001fe20000000028 */
[----:B------:R-:W-:Y:S01]  /*6810*/  FSETP.GE.AND P0, PT, |R2|, 105615, PT ;  /* 0x47ce47800200780b */ /* 0x000fe20003f06200 */
[----:B-1----:R-:W-:-:S05]  /*6820*/  DFMA R10, R44, 0.5, R10 ;  /* 0x3fe000002c0a782b */ /* 0x002fca000000000a */
[----:B------:R0:W1:Y:S01]  /*6830*/  F2F.F32.F64 R18, R12 ;  /* 0x0000000c00127310 */ /* 0x0000620000301000 */
[----:B--2---:R-:W-:-:S07]  /*6840*/  I2FP.F32.S32 R41, R17 ;  /* 0x0000001100297245 */ /* 0x004fce0000201400 */
[----:B------:R0:W2:Y:S01]  /*6850*/  F2F.F32.F64 R4, R10 ;  /* 0x0000000a00047310 */ /* 0x0000a20000301000 */
[----:B------:R-:W-:-:S04]  /*6860*/  FFMA R16, R41, -1.5707962512969970703, R2 ;  /* 0xbfc90fda29107823 */ /* 0x000fc80000000002 */
[----:B------:R-:W-:-:S04]  /*6870*/  FFMA R16, R41, -7.5497894158615963534e-08, R16 ;  /* 0xb3a2216829107823 */ /* 0x000fc80000000010 */
[----:B------:R-:W-:Y:S01]  /*6880*/  FFMA R38, R41, -5.3903029534742383927e-15, R16 ;  /* 0xa7c234c529267823 */ /* 0x000fe20000000010 */
[----:B01----:R-:W-:Y:S06]  /*6890*/  @!P0 BRA `(.L_x_73) ;  /* 0x0000000000c88947 */ /* 0x003fec0003800000 */
        /* <DEDUP_REMOVED lines=8> */
.L_x_74:
[----:B0-----:R-:W0:Y:S02]  /*6920*/  LDC.64 R8, c[0x4][0x10] ;  /* 0x01000400ff087b82 */ /* 0x001e240000000a00 */
[----:B0-----:R-:W-:-:S05]  /*6930*/  IMAD.WIDE.U32 R10, R13, 0x4, R8 ;  /* 0x000000040d0a7825 */ /* 0x001fca00078e0008 */
[----:B------:R-:W3:Y:S01]  /*6940*/  LDG.E.CONSTANT R8, desc[UR6][R10.64] ;  /* 0x000000060a087981 */ /* 0x000ee2000c1e9900 */
[C---:B------:R-:W-:Y:S01]  /*6950*/  IMAD R16, R13.reuse, 0x4, R1 ;  /* 0x000000040d107824 */ /* 0x040fe200078e0201 */
[----:B------:R-:W-:-:S04]  /*6960*/  IADD3 R13, PT, PT, R13, 0x1, RZ ;  /* 0x000000010d0d7810 */ /* 0x000fc80007ffe0ff */
[----:B------:R-:W-:Y:S01]  /*6970*/  ISETP.NE.AND P0, PT, R13, 0x6, PT ;  /* 0x000000060d00780c */ /* 0x000fe20003f05270 */
[----:B---3--:R-:W-:-:S03]  /*6980*/  IMAD.WIDE.U32 R8, R8, R17, RZ ;  /* 0x0000001108087225 */ /* 0x008fc600078e00ff */
[----:B------:R-:W-:-:S04]  /*6990*/  IADD3 R39, P1, PT, R8, R12, RZ ;  /* 0x0000000c08277210 */ /* 0x000fc80007f3e0ff */
[----:B------:R-:W-:Y:S01]  /*69a0*/  IADD3.X R12, PT, PT, R9, UR5, RZ, P1, !PT ;  /* 0x00000005090c7c10 */ /* 0x000fe20008ffe4ff */
[----:B------:R0:W-:Y:S04]  /*69b0*/  STL [R16+0x20], R39 ;  /* 0x0000202710007387 */ /* 0x0001e80000100800 */
[----:B------:R-:W-:Y:S05]  /*69c0*/  @P0 BRA `(.L_x_74) ;  /* 0xfffffffc00d40947 */ /* 0x000fea000383ffff */
[----:B------:R-:W-:Y:S01]  /*69d0*/  SHF.R.U32.HI R9, RZ, 0x17, R2 ;  /* 0x00000017ff097819 */ /* 0x000fe20000011602 */
[----:B------:R1:W-:Y:S03]  /*69e0*/  STL [R1+0x38], R12 ;  /* 0x0000380c01007387 */ /* 0x0003e60000100800 */
[C---:B------:R-:W-:Y:S02]  /*69f0*/  LOP3.LUT R8, R9.reuse, 0xe0, RZ, 0xc0, !PT ;  /* 0x000000e009087812 */ /* 0x040fe400078ec0ff */
[----:B------:R-:W-:-:S03]  /*6a00*/  LOP3.LUT P0, RZ, R9, 0x1f, RZ, 0xc0, !PT ;  /* 0x0000001f09ff7812 */ /* 0x000fc6000780c0ff */
[----:B------:R-:W-:-:S05]  /*6a10*/  VIADD R8, R8, 0xffffff80 ;  /* 0xffffff8008087836 */ /* 0x000fca0000000000 */
[----:B------:R-:W-:-:S05]  /*6a20*/  SHF.R.U32.HI R8, RZ, 0x5, R8 ;  /* 0x00000005ff087819 */ /* 0x000fca0000011608 */
[----:B------:R-:W-:-:S05]  /*6a30*/  IMAD R11, R8, -0x4, R3 ;  /* 0xfffffffc080b7824 */ /* 0x000fca00078e0203 */
[----:B------:R-:W3:Y:S04]  /*6a40*/  LDL R13, [R11+0x18] ;  /* 0x000018000b0d7983 */ /* 0x000ee80000100800 */
[----:B------:R-:W3:Y:S04]  /*6a50*/  LDL R8, [R11+0x14] ;  /* 0x000014000b087983 */ /* 0x000ee80000100800 */
[----:B------:R-:W4:Y:S01]  /*6a60*/  @P0 LDL R10, [R11+0x10] ;  /* 0x000010000b0a0983 */ /* 0x000f220000100800 */
[----:B------:R-:W-:Y:S01]  /*6a70*/  @P0 LOP3.LUT R9, R9, 0x1f, RZ, 0xc0, !PT ;  /* 0x0000001f09090812 */ /* 0x000fe200078ec0ff */
[----:B------:R-:W-:Y:S01]  /*6a80*/  UMOV UR8, 0x54442d19 ;  /* 0x54442d1900087882 */ /* 0x000fe20000000000 */
[----:B------:R-:W-:-:S02]  /*6a90*/  UMOV UR9, 0x3bf921fb ;  /* 0x3bf921fb00097882 */ /* 0x000fc40000000000 */
[-C--:B---3--:R-:W-:Y:S02]  /*6aa0*/  @P0 SHF.L.W.U32.HI R13, R8, R9.reuse, R13 ;  /* 0x00000009080d0219 */ /* 0x088fe40000010e0d */
[----:B----4-:R-:W-:Y:S02]  /*6ab0*/  @P0 SHF.L.W.U32.HI R8, R10, R9, R8 ;  /* 0x000000090a080219 */ /* 0x010fe40000010e08 */
[--C-:B-1----:R-:W-:Y:S02]  /*6ac0*/  SHF.R.U32.HI R12, RZ, 0x1e, R13.reuse ;  /* 0x0000001eff0c7819 */ /* 0x102fe4000001160d */
[C---:B------:R-:W-:Y:S02]  /*6ad0*/  SHF.L.W.U32.HI R17, R8.reuse, 0x2, R13 ;  /* 0x0000000208117819 */ /* 0x040fe40000010e0d */
[----:B------:R-:W-:Y:S02]  /*6ae0*/  SHF.L.U32 R8, R8, 0x2, RZ ;  /* 0x0000000208087819 */ /* 0x000fe400000006ff */
[----:B------:R-:W-:-:S02]  /*6af0*/  SHF.R.S32.HI R9, RZ, 0x1f, R17 ;  /* 0x0000001fff097819 */ /* 0x000fc40000011411 */
[----:B------:R-:W-:Y:S02]  /*6b00*/  ISETP.GE.AND P0, PT, R2, RZ, PT ;  /* 0x000000ff0200720c */ /* 0x000fe40003f06270 */
[C---:B------:R-:W-:Y:S02]  /*6b10*/  LOP3.LUT R8, R9.reuse, R8, RZ, 0x3c, !PT ;  /* 0x0000000809087212 */ /* 0x040fe400078e3cff */
[----:B------:R-:W-:Y:S02]  /*6b20*/  LOP3.LUT R9, R9, R17, RZ, 0x3c, !PT ;  /* 0x0000001109097212 */ /* 0x000fe400078e3cff */
[C---:B------:R-:W-:Y:S02]  /*6b30*/  LOP3.LUT R2, R17.reuse, R2, RZ, 0x3c, !PT ;  /* 0x0000000211027212 */ /* 0x040fe400078e3cff */
[----:B------:R-:W-:Y:S02]  /*6b40*/  LEA.HI R17, R17, R12, RZ, 0x1 ;  /* 0x0000000c11117211 */ /* 0x000fe400078f08ff */
[----:B------:R-:W1:Y:S01]  /*6b50*/  I2F.F64.S64 R8, R8 ;  /* 0x0000000800087312 */ /* 0x000e620000301c00 */
[----:B------:R-:W-:-:S02]  /*6b60*/  ISETP.GE.AND P1, PT, R2, RZ, PT ;  /* 0x000000ff0200720c */ /* 0x000fc40003f26270 */
[----:B------:R-:W-:-:S05]  /*6b70*/  IMAD.MOV R2, RZ, RZ, -R17 ;  /* 0x000000ffff027224 */ /* 0x000fca00078e0a11 */
[----:B------:R-:W-:Y:S01]  /*6b80*/  @!P0 MOV R17, R2 ;  /* 0x0000000200118202 */ /* 0x000fe20000000f00 */
[----:B-1----:R-:W-:-:S10]  /*6b90*/  DMUL R10, R8, UR8 ;  /* 0x00000008080a7c28 */ /* 0x002fd40008000000 */
[----:B------:R-:W1:Y:S02]  /*6ba0*/  F2F.F32.F64 R10, R10 ;  /* 0x0000000a000a7310 */ /* 0x000e640000301000 */
[----:B-1----:R-:W-:-:S07]  /*6bb0*/  FSEL R38, -R10, R10, !P1 ;  /* 0x0000000a0a267208 */ /* 0x002fce0004800100 */
.L_x_73:
[----:B------:R-:W-:Y:S05]  /*6bc0*/  BSYNC.RECONVERGENT B0 ;  /* 0x0000000000007941 */ /* 0x000fea0003800200 */
.L_x_72:
[----:B------:R-:W1:Y:S01]  /*6bd0*/  MUFU.RCP R10, R25 ;  /* 0x00000019000a7308 */ /* 0x000e620000001000 */
[C---:B------:R-:W-:Y:S01]  /*6be0*/  LOP3.LUT R2, R17.reuse, 0x1, RZ, 0xc0, !PT ;  /* 0x0000000111027812 */ /* 0x040fe200078ec0ff */
[----:B------:R-:W-:Y:S02]  /*6bf0*/  IMAD.MOV.U32 R8, RZ, RZ, 0x37cbac00 ;  /* 0x37cbac00ff087424 */ /* 0x000fe400078e00ff */
[----:B------:R-:W-:Y:S01]  /*6c00*/  FMUL R9, R38, R38 ;  /* 0x0000002626097220 */ /* 0x000fe20000400000 */
[----:B------:R-:W-:Y:S01]  /*6c10*/  HFMA2 R12, -RZ, RZ, 1.541015625, -0.052001953125 ;  /* 0x3e2aaaa8ff0c7431 */ /* 0x000fe200000001ff */
[----:B------:R-:W-:Y:S01]  /*6c20*/  ISETP.NE.U32.AND P0, PT, R2, 0x1, PT ;  /* 0x000000010200780c */ /* 0x000fe20003f05070 */
[----:B------:R-:W-:Y:S01]  /*6c30*/  BSSY.RECONVERGENT B0, `(.L_x_75) ;  /* 0x000001a000007945 */ /* 0x000fe20003800200 */
[----:B------:R-:W-:Y:S01]  /*6c40*/  IADD3 R17, PT, PT, R17, 0x1, RZ ;  /* 0x0000000111117810 */ /* 0x000fe20007ffe0ff */
[----:B------:R-:W-:Y:S01]  /*6c50*/  FFMA R2, R9, R8, -0.0013887860113754868507 ;  /* 0xbab607ed09027423 */ /* 0x000fe20000000008 */
[----:B------:R-:W-:Y:S01]  /*6c60*/  IMAD.MOV.U32 R8, RZ, RZ, 0x3c0885e4 ;  /* 0x3c0885e4ff087424 */ /* 0x000fe200078e00ff */
[----:B------:R-:W-:-:S02]  /*6c70*/  FSEL R38, R38, 1, !P0 ;  /* 0x3f80000026267808 */ /* 0x000fc40004000000 */
[----:B------:R-:W-:Y:S01]  /*6c80*/  LOP3.LUT P1, RZ, R17, 0x2, RZ, 0xc0, !PT ;  /* 0x0000000211ff7812 */ /* 0x000fe2000782c0ff */
[----:B------:R-:W-:Y:S01]  /*6c90*/  FADD R17, R36, -100 ;  /* 0xc2c8000024117421 */ /* 0x000fe20000000000 */
[----:B------:R-:W-:Y:S02]  /*6ca0*/  FSEL R2, R2, -0.00019574658654164522886, P0 ;  /* 0xb94d415302027808 */ /* 0x000fe40000000000 */
[----:B------:R-:W-:Y:S01]  /*6cb0*/  FSEL R8, R8, 0.041666727513074874878, !P0 ;  /* 0x3d2aaabb08087808 */ /* 0x000fe20004000000 */
[----:B-1----:R-:W-:-:S04]  /*6cc0*/  FFMA R11, -R25, R10, 1 ;  /* 0x3f800000190b7423 */ /* 0x002fc8000000010a */
[----:B------:R-:W-:Y:S01]  /*6cd0*/  FFMA R10, R10, R11, R10 ;  /* 0x0000000b0a0a7223 */ /* 0x000fe2000000000a */
[----:B------:R-:W-:Y:S01]  /*6ce0*/  FSEL R11, -R12, -0.4999999701976776123, !P0 ;  /* 0xbeffffff0c0b7808 */ /* 0x000fe20004000100 */
[----:B------:R-:W1:Y:S01]  /*6cf0*/  FCHK P0, R17, R25 ;  /* 0x0000001911007302 */ /* 0x000e620000000000 */
[----:B------:R-:W-:Y:S01]  /*6d00*/  FFMA R2, R9, R2, R8 ;  /* 0x0000000209027223 */ /* 0x000fe20000000008 */
[----:B------:R-:W-:-:S03]  /*6d10*/  FFMA R13, R17, R10, RZ ;  /* 0x0000000a110d7223 */ /* 0x000fc600000000ff */
[C---:B------:R-:W-:Y:S01]  /*6d20*/  FFMA R2, R9.reuse, R2, R11 ;  /* 0x0000000209027223 */ /* 0x040fe2000000000b */
[----:B------:R-:W-:Y:S01]  /*6d30*/  FFMA R9, R9, R38, RZ ;  /* 0x0000002609097223 */ /* 0x000fe200000000ff */
[----:B------:R-:W-:-:S03]  /*6d40*/  FFMA R8, -R25, R13, R17 ;  /* 0x0000000d19087223 */ /* 0x000fc60000000111 */
[----:B------:R-:W-:Y:S01]  /*6d50*/  FFMA R38, R9, R2, R38 ;  /* 0x0000000209267223 */ /* 0x000fe20000000026 */
[----:B------:R-:W-:-:S03]  /*6d60*/  FFMA R13, R10, R8, R13 ;  /* 0x000000080a0d7223 */ /* 0x000fc6000000000d */
[----:B------:R-:W-:Y:S01]  /*6d70*/  @P1 FADD R38, RZ, -R38 ;  /* 0x80000026ff261221 */ /* 0x000fe20000000000 */
[----:B-1----:R-:W-:Y:S06]  /*6d80*/  @!P0 BRA `(.L_x_76) ;  /* 0x0000000000108947 */ /* 0x002fec0003800000 */
[----:B------:R-:W-:Y:S01]  /*6d90*/  IMAD.MOV.U32 R13, RZ, RZ, R25 ;  /* 0x000000ffff0d7224 */ /* 0x000fe200078e0019 */
[----:B------:R-:W-:-:S07]  /*6da0*/  MOV R8, 0x6dc0 ;  /* 0x00006dc000087802 */ /* 0x000fce0000000f00 */
[----:B0-2---:R-:W-:Y:S05]  /*6db0*/  CALL.REL.NOINC `($__internal_2_$__cuda_sm3x_div_rn_noftz_f32_slowpath) ;  /* 0x0000005000307944 */ /* 0x005fea0003c00000 */
[----:B------:R-:W-:-:S07]  /*6dc0*/  MOV R13, R2 ;  /* 0x00000002000d7202 */ /* 0x000fce0000000f00 */
.L_x_76:
[----:B------:R-:W-:Y:S05]  /*6dd0*/  BSYNC.RECONVERGENT B0 ;  /* 0x0000000000007941 */ /* 0x000fea0003800200 */
.L_x_75:
[C---:B0-----:R-:W-:Y:S01]  /*6de0*/  FMUL R16, R13.reuse, 0.63661974668502807617 ;  /* 0x3f22f9830d107820 */ /* 0x041fe20000400000 */
        /* <DEDUP_REMOVED lines=9> */
[----:B------:R-:W-:Y:S05]  /*6e80*/  @!P0 BRA `(.L_x_79) ;  /* 0x0000000000c08947 */ /* 0x000fea0003800000 */
[----:B------:R-:W-:Y:S02]  /*6e90*/  IMAD.SHL.U32 R8, R13, 0x100, RZ ;  /* 0x000001000d087824 */ /* 0x000fe400078e00ff */
[----:B------:R-:W-:Y:S02]  /*6ea0*/  HFMA2 R12, -RZ, RZ, 0, 0 ;  /* 0x00000000ff0c7431 */ /* 0x000fe400000001ff */
[----:B------:R-:W-:Y:S01]  /*6eb0*/  IMAD.MOV.U32 R2, RZ, RZ, RZ ;  /* 0x000000ffff027224 */ /* 0x000fe200078e00ff */
[----:B------:R-:W-:Y:S01]  /*6ec0*/  UMOV UR5, URZ ;  /* 0x000000ff00057c82 */ /* 0x000fe20008000000 */
[----:B------:R-:W-:-:S07]  /*6ed0*/  LOP3.LUT R39, R8, 0x80000000, RZ, 0xfc, !PT ;  /* 0x8000000008277812 */ /* 0x000fce00078efcff */
.L_x_80:
[----:B0-----:R-:W0:Y:S02]  /*6ee0*/  LDC.64 R8, c[0x4][0x10] ;  /* 0x01000400ff087b82 */ /* 0x001e240000000a00 */
[----:B0-----:R-:W-:-:S05]  /*6ef0*/  IMAD.WIDE.U32 R10, R2, 0x4, R8 ;  /* 0x00000004020a7825 */ /* 0x001fca00078e0008 */
[----:B------:R-:W3:Y:S01]  /*6f00*/  LDG.E.CONSTANT R8, desc[UR6][R10.64] ;  /* 0x000000060a087981 */ /* 0x000ee2000c1e9900 */
[C---:B------:R-:W-:Y:S01]  /*6f10*/  LEA R16, R2.reuse, R1, 0x2 ;  /* 0x0000000102107211 */ /* 0x040fe200078e10ff */
[----:B------:R-:W-:-:S05]  /*6f20*/  VIADD R2, R2, 0x1 ;  /* 0x0000000102027836 */ /* 0x000fca0000000000 */
        /* <DEDUP_REMOVED lines=9> */
[----:B------:R-:W-:Y:S02]  /*6fc0*/  LOP3.LUT P0, RZ, R8, 0x1f, RZ, 0xc0, !PT ;  /* 0x0000001f08ff7812 */ /* 0x000fe4000780c0ff */
[----:B------:R-:W-:-:S04]  /*6fd0*/  IADD3 R2, PT, PT, R2, -0x80, RZ ;  /* 0xffffff8002027810 */ /* 0x000fc80007ffe0ff */
        /* <DEDUP_REMOVED lines=10> */
[----:B------:R-:W-:Y:S02]  /*7080*/  ISETP.GE.AND P0, PT, R13, RZ, PT ;  /* 0x000000ff0d00720c */ /* 0x000fe40003f06270 */
[C-C-:B0-----:R-:W-:Y:S01]  /*7090*/  SHF.L.W.U32.HI R16, R9.reuse, 0x2, R2.reuse ;  /* 0x0000000209107819 */ /* 0x141fe20000010e02 */
[----:B------:R-:W-:Y:S01]  /*70a0*/  IMAD.SHL.U32 R9, R9, 0x4, RZ ;  /* 0x0000000409097824 */ /* 0x000fe200078e00ff */
[----:B------:R-:W-:Y:S02]  /*70b0*/  SHF.R.U32.HI R17, RZ, 0x1e, R2 ;  /* 0x0000001eff117819 */ /* 0x000fe40000011602 */
[----:B------:R-:W-:-:S02]  /*70c0*/  SHF.R.S32.HI R10, RZ, 0x1f, R16 ;  /* 0x0000001fff0a7819 */ /* 0x000fc40000011410 */
[----:B------:R-:W-:Y:S02]  /*70d0*/  LOP3.LUT R13, R16, R13, RZ, 0x3c, !PT ;  /* 0x0000000d100d7212 */ /* 0x000fe400078e3cff */
[C---:B------:R-:W-:Y:S02]  /*70e0*/  LOP3.LUT R8, R10.reuse, R9, RZ, 0x3c, !PT ;  /* 0x000000090a087212 */ /* 0x040fe400078e3cff */
[----:B------:R-:W-:Y:S02]  /*70f0*/  LOP3.LUT R9, R10, R16, RZ, 0x3c, !PT ;  /* 0x000000100a097212 */ /* 0x000fe400078e3cff */
[----:B------:R-:W-:Y:S02]  /*7100*/  LEA.HI R16, R16, R17, RZ, 0x1 ;  /* 0x0000001110107211 */ /* 0x000fe400078f08ff */
[----:B------:R-:W-:Y:S02]  /*7110*/  ISETP.GE.AND P1, PT, R13, RZ, PT ;  /* 0x000000ff0d00720c */ /* 0x000fe40003f26270 */
[----:B------:R-:W0:Y:S01]  /*7120*/  I2F.F64.S64 R8, R8 ;  /* 0x0000000800087312 */ /* 0x000e220000301c00 */
[----:B------:R-:W-:-:S05]  /*7130*/  IADD3 R2, PT, PT, -R16, RZ, RZ ;  /* 0x000000ff10027210 */ /* 0x000fca0007ffe1ff */
[----:B------:R-:W-:Y:S01]  /*7140*/  @!P0 IMAD.MOV.U32 R16, RZ, RZ, R2 ;  /* 0x000000ffff108224 */ /* 0x000fe200078e0002 */
[----:B0-----:R-:W-:-:S10]  /*7150*/  DMUL R10, R8, UR8 ;  /* 0x00000008080a7c28 */ /* 0x001fd40008000000 */
[----:B------:R-:W0:Y:S02]  /*7160*/  F2F.F32.F64 R10, R10 ;  /* 0x0000000a000a7310 */ /* 0x000e240000301000 */
[----:B0-----:R-:W-:Y:S01]  /*7170*/  FSEL R2, -R10, R10, !P1 ;  /* 0x0000000a0a027208 */ /* 0x001fe20004800100 */
[----:B-1----:R-:W-:Y:S06]  /*7180*/  BRA `(.L_x_78) ;  /* 0x0000000000087947 */ /* 0x002fec0003800000 */
.L_x_79:
[----:B------:R-:W-:Y:S01]  /*7190*/  FMUL R2, RZ, R13 ;  /* 0x0000000dff027220 */ /* 0x000fe20000400000 */
[----:B------:R-:W-:-:S07]  /*71a0*/  MOV R16, RZ ;  /* 0x000000ff00107202 */ /* 0x000fce0000000f00 */
.L_x_78:
[----:B------:R-:W-:Y:S05]  /*71b0*/  BSYNC.RECONVERGENT B0 ;  /* 0x0000000000007941 */ /* 0x000fea0003800200 */
.L_x_77:
[----:B------:R-:W-:Y:S01]  /*71c0*/  LOP3.LUT R8, R16, 0x1, RZ, 0xc0, !PT ;  /* 0x0000000110087812 */ /* 0x000fe200078ec0ff */
[----:B------:R-:W0:Y:S01]  /*71d0*/  MUFU.RCP R11, R28 ;  /* 0x0000001c000b7308 */ /* 0x000e220000001000 */
[----:B------:R-:W-:Y:S02]  /*71e0*/  IMAD.MOV.U32 R10, RZ, RZ, 0x37cbac00 ;  /* 0x37cbac00ff0a7424 */ /* 0x000fe400078e00ff */
[----:B------:R-:W-:Y:S01]  /*71f0*/  FMUL R9, R2, R2 ;  /* 0x0000000202097220 */ /* 0x000fe20000400000 */
[----:B------:R-:W-:Y:S01]  /*7200*/  ISETP.NE.U32.AND P0, PT, R8, 0x1, PT ;  /* 0x000000010800780c */ /* 0x000fe20003f05070 */
[----:B------:R-:W-:Y:S02]  /*7210*/  HFMA2 R8, -RZ, RZ, 1.0078125, -8.98838043212890625e-05 ;  /* 0x3c0885e4ff087431 */ /* 0x000fe400000001ff */
[----:B------:R-:W-:Y:S02]  /*7220*/  IMAD.MOV.U32 R12, RZ, RZ, 0x3e2aaaa8 ;  /* 0x3e2aaaa8ff0c7424 */ /* 0x000fe400078e00ff */
[----:B------:R-:W-:Y:S01]  /*7230*/  FFMA R10, R9, R10, -0.0013887860113754868507 ;  /* 0xbab607ed090a7423 */ /* 0x000fe2000000000a */
[----:B------:R-:W-:Y:S01]  /*7240*/  IADD3 R16, PT, PT, R16, 0x1, RZ ;  /* 0x0000000110107810 */ /* 0x000fe20007ffe0ff */
[----:B------:R-:W-:Y:S01]  /*7250*/  FADD R17, R35, -100 ;  /* 0xc2c8000023117421 */ /* 0x000fe20000000000 */
[----:B------:R-:W-:Y:S01]  /*7260*/  FSEL R2, R2, 1, !P0 ;  /* 0x3f80000002027808 */ /* 0x000fe20004000000 */
[----:B------:R-:W-:Y:S01]  /*7270*/  BSSY.RECONVERGENT B0, `(.L_x_81) ;  /* 0x0000016000007945 */ /* 0x000fe20003800200 */
[----:B------:R-:W-:-:S02]  /*7280*/  FSEL R10, R10, -0.00019574658654164522886, P0 ;  /* 0xb94d41530a0a7808 */ /* 0x000fc40000000000 */
[----:B------:R-:W-:Y:S02]  /*7290*/  FSEL R12, -R12, -0.4999999701976776123, !P0 ;  /* 0xbeffffff0c0c7808 */ /* 0x000fe40004000100 */
[----:B------:R-:W-:Y:S01]  /*72a0*/  FSEL R8, R8, 0.041666727513074874878, !P0 ;  /* 0x3d2aaabb08087808 */ /* 0x000fe20004000000 */
[----:B------:R-:W1:Y:S01]  /*72b0*/  FCHK P0, R17, R28 ;  /* 0x0000001c11007302 */ /* 0x000e620000000000 */
[----:B------:R-:W-:Y:S01]  /*72c0*/  LOP3.LUT P1, RZ, R16, 0x2, RZ, 0xc0, !PT ;  /* 0x0000000210ff7812 */ /* 0x000fe2000782c0ff */
[----:B0-----:R-:W-:Y:S02]  /*72d0*/  FFMA R40, -R28, R11, 1 ;  /* 0x3f8000001c287423 */ /* 0x001fe4000000010b */
[----:B------:R-:W-:Y:S02]  /*72e0*/  FFMA R8, R9, R10, R8 ;  /* 0x0000000a09087223 */ /* 0x000fe40000000008 */
[----:B------:R-:W-:Y:S02]  /*72f0*/  FFMA R40, R11, R40, R11 ;  /* 0x000000280b287223 */ /* 0x000fe4000000000b */
[C---:B------:R-:W-:Y:S01]  /*7300*/  FFMA R8, R9.reuse, R8, R12 ;  /* 0x0000000809087223 */ /* 0x040fe2000000000c */
[----:B------:R-:W-:Y:S01]  /*7310*/  FFMA R9, R9, R2, RZ ;  /* 0x0000000209097223 */ /* 0x000fe200000000ff */
[----:B------:R-:W-:-:S03]  /*7320*/  FFMA R11, R17, R40, RZ ;  /* 0x00000028110b7223 */ /* 0x000fc600000000ff */
[----:B------:R-:W-:Y:S01]  /*7330*/  FFMA R9, R9, R8, R2 ;  /* 0x0000000809097223 */ /* 0x000fe20000000002 */
[----:B------:R-:W-:-:S03]  /*7340*/  FFMA R12, -R28, R11, R17 ;  /* 0x0000000b1c0c7223 */ /* 0x000fc60000000111 */
[----:B------:R-:W-:Y:S01]  /*7350*/  @P1 FADD R9, RZ, -R9 ;  /* 0x80000009ff091221 */ /* 0x000fe20000000000 */
[----:B------:R-:W-:-:S03]  /*7360*/  FFMA R12, R40, R12, R11 ;  /* 0x0000000c280c7223 */ /* 0x000fc6000000000b */
[----:B------:R-:W-:Y:S01]  /*7370*/  FMUL R38, R38, R9 ;  /* 0x0000000926267220 */ /* 0x000fe20000400000 */
[----:B-1----:R-:W-:Y:S06]  /*7380*/  @!P0 BRA `(.L_x_82) ;  /* 0x0000000000108947 */ /* 0x002fec0003800000 */
[----:B------:R-:W-:Y:S01]  /*7390*/  IMAD.MOV.U32 R13, RZ, RZ, R28 ;  /* 0x000000ffff0d7224 */ /* 0x000fe200078e001c */
[----:B------:R-:W-:-:S07]  /*73a0*/  MOV R8, 0x73c0 ;  /* 0x000073c000087802 */ /* 0x000fce0000000f00 */
[----:B--2---:R-:W-:Y:S05]  /*73b0*/  CALL.REL.NOINC `($__internal_2_$__cuda_sm3x_div_rn_noftz_f32_slowpath) ;  /* 0x0000004800b07944 */ /* 0x004fea0003c00000 */
[----:B------:R-:W-:-:S07]  /*73c0*/  MOV R12, R2 ;  /* 0x00000002000c7202 */ /* 0x000fce0000000f00 */
.L_x_82:
[----:B------:R-:W-:Y:S05]  /*73d0*/  BSYNC.RECONVERGENT B0 ;  /* 0x0000000000007941 */ /* 0x000fea0003800200 */
.L_x_81:
        /* <DEDUP_REMOVED lines=16> */
.L_x_86:
        /* <DEDUP_REMOVED lines=31> */
[C---:B------:R-:W-:Y:S02]  /*76d0*/  LOP3.LUT R12, R17.reuse, R12, RZ, 0x3c, !PT ;  /* 0x0000000c110c7212 */ /* 0x040fe400078e3cff */
        /* <DEDUP_REMOVED lines=11> */
.L_x_85:
[----:B------:R-:W-:Y:S01]  /*7790*/  FMUL R2, RZ, R12 ;  /* 0x0000000cff027220 */ /* 0x000fe20000400000 */
[----:B------:R-:W-:-:S07]  /*77a0*/  MOV R17, RZ ;  /* 0x000000ff00117202 */ /* 0x000fce0000000f00 */
.L_x_84:
[----:B------:R-:W-:Y:S05]  /*77b0*/  BSYNC.RECONVERGENT B0 ;  /* 0x0000000000007941 */ /* 0x000fea0003800200 */
.L_x_83:
[C---:B------:R-:W-:Y:S01]  /*77c0*/  LOP3.LUT R8, R17.reuse, 0x1, RZ, 0xc0, !PT ;  /* 0x0000000111087812 */ /* 0x040fe200078ec0ff */
[----:B------:R-:W0:Y:S01]  /*77d0*/  MUFU.RCP R11, R24 ;  /* 0x00000018000b7308 */ /* 0x000e220000001000 */
[----:B------:R-:W-:Y:S02]  /*77e0*/  IMAD.MOV.U32 R10, RZ, RZ, 0x37cbac00 ;  /* 0x37cbac00ff0a7424 */ /* 0x000fe400078e00ff */
[----:B------:R-:W-:Y:S01]  /*77f0*/  FMUL R9, R2, R2 ;  /* 0x0000000202097220 */ /* 0x000fe20000400000 */
[----:B------:R-:W-:Y:S01]  /*7800*/  ISETP.NE.U32.AND P0, PT, R8, 0x1, PT ;  /* 0x000000010800780c */ /* 0x000fe20003f05070 */
[----:B------:R-:W-:Y:S01]  /*7810*/  HFMA2 R8, -RZ, RZ, 1.0078125, -8.98838043212890625e-05 ;  /* 0x3c0885e4ff087431 */ /* 0x000fe200000001ff */
[----:B------:R-:W-:Y:S01]  /*7820*/  IADD3 R17, PT, PT, R17, 0x1, RZ ;  /* 0x0000000111117810 */ /* 0x000fe20007ffe0ff */
[----:B------:R-:W-:Y:S01]  /*7830*/  FFMA R10, R9, R10, -0.0013887860113754868507 ;  /* 0xbab607ed090a7423 */ /* 0x000fe2000000000a */
[----:B------:R-:W-:Y:S01]  /*7840*/  IMAD.MOV.U32 R12, RZ, RZ, 0x3e2aaaa8 ;  /* 0x3e2aaaa8ff0c7424 */ /* 0x000fe200078e00ff */
[----:B------:R-:W-:Y:S01]  /*7850*/  FSEL R2, R2, 1, !P0 ;  /* 0x3f80000002027808 */ /* 0x000fe20004000000 */
[----:B------:R-:W-:Y:S01]  /*7860*/  BSSY.RECONVERGENT B0, `(.L_x_87) ;  /* 0x0000017000007945 */ /* 0x000fe20003800200 */
[----:B------:R-:W-:Y:S01]  /*7870*/  LOP3.LUT P1, RZ, R17, 0x2, RZ, 0xc0, !PT ;  /* 0x0000000211ff7812 */ /* 0x000fe2000782c0ff */
[----:B------:R-:W-:Y:S01]  /*7880*/  FADD R17, R34, -100 ;  /* 0xc2c8000022117421 */ /* 0x000fe20000000000 */
[----:B------:R-:W-:-:S02]  /*7890*/  FSEL R10, R10, -0.00019574658654164522886, P0 ;  /* 0xb94d41530a0a7808 */ /* 0x000fc40000000000 */
[----:B------:R-:W-:Y:S02]  /*78a0*/  FSEL R8, R8, 0.041666727513074874878, !P0 ;  /* 0x3d2aaabb08087808 */ /* 0x000fe40004000000 */
[----:B------:R-:W-:Y:S01]  /*78b0*/  FSEL R12, -R12, -0.4999999701976776123, !P0 ;  /* 0xbeffffff0c0c7808 */ /* 0x000fe20004000100 */
[----:B------:R-:W1:Y:S01]  /*78c0*/  FCHK P0, R17, R24 ;  /* 0x0000001811007302 */ /* 0x000e620000000000 */
[----:B0-----:R-:W-:Y:S01]  /*78d0*/  FFMA R16, -R24, R11, 1 ;  /* 0x3f80000018107423 */ /* 0x001fe2000000010b */
[----:B------:R-:W-:-:S03]  /*78e0*/  FFMA R8, R9, R10, R8 ;  /* 0x0000000a09087223 */ /* 0x000fc60000000008 */
[----:B------:R-:W-:Y:S01]  /*78f0*/  FFMA R16, R11, R16, R11 ;  /* 0x000000100b107223 */ /* 0x000fe2000000000b */
[C---:B------:R-:W-:Y:S01]  /*7900*/  FFMA R8, R9.reuse, R8, R12 ;  /* 0x0000000809087223 */ /* 0x040fe2000000000c */
[----:B------:R-:W-:Y:S02]  /*7910*/  FFMA R9, R9, R2, RZ ;  /* 0x0000000209097223 */ /* 0x000fe400000000ff */
[----:B------:R-:W-:Y:S02]  /*7920*/  FFMA R11, R17, R16, RZ ;  /* 0x00000010110b7223 */ /* 0x000fe400000000ff */
[----:B------:R-:W-:Y:S02]  /*7930*/  FFMA R9, R9, R8, R2 ;  /* 0x0000000809097223 */ /* 0x000fe40000000002 */
[----:B------:R-:W-:Y:S02]  /*7940*/  FFMA R12, -R24, R11, R17 ;  /* 0x0000000b180c7223 */ /* 0x000fe40000000111 */
[----:B------:R-:W-:-:S02]  /*7950*/  @P1 FADD R9, RZ, -R9 ;  /* 0x80000009ff091221 */ /* 0x000fc40000000000 */
[----:B------:R-:W-:Y:S02]  /*7960*/  FFMA R12, R16, R12, R11 ;  /* 0x0000000c100c7223 */ /* 0x000fe4000000000b */
[----:B------:R-:W-:Y:S01]  /*7970*/  FMUL R38, R38, R9 ;  /* 0x0000000926267220 */ /* 0x000fe20000400000 */
[----:B-1----:R-:W-:Y:S06]  /*7980*/  @!P0 BRA `(.L_x_88) ;  /* 0x0000000000108947 */ /* 0x002fec0003800000 */
[----:B------:R-:W-:Y:S01]  /*7990*/  IMAD.MOV.U32 R13, RZ, RZ, R24 ;  /* 0x000000ffff0d7224 */ /* 0x000fe200078e0018 */
[----:B------:R-:W-:-:S07]  /*79a0*/  MOV R8, 0x79c0 ;  /* 0x000079c000087802 */ /* 0x000fce0000000f00 */
[----:B--2---:R-:W-:Y:S05]  /*79b0*/  CALL.REL.NOINC `($__internal_2_$__cuda_sm3x_div_rn_noftz_f32_slowpath) ;  /* 0x0000004400307944 */ /* 0x004fea0003c00000 */
[----:B------:R-:W-:-:S07]  /*79c0*/  MOV R12, R2 ;  /* 0x00000002000c7202 */ /* 0x000fce0000000f00 */
.L_x_88:
[----:B------:R-:W-:Y:S05]  /*79d0*/  BSYNC.RECONVERGENT B0 ;  /* 0x0000000000007941 */ /* 0x000fea0003800200 */
.L_x_87:
        /* <DEDUP_REMOVED lines=16> */
.L_x_92:
        /* <DEDUP_REMOVED lines=43> */
.L_x_91:
[----:B------:R-:W-:Y:S01]  /*7d90*/  FMUL R2, RZ, R12 ;  /* 0x0000000cff027220 */ /* 0x000fe20000400000 */
[----:B------:R-:W-:-:S07]  /*7da0*/  MOV R17, RZ ;  /* 0x000000ff00117202 */ /* 0x000fce0000000f00 */
.L_x_90:
[----:B------:R-:W-:Y:S05]  /*7db0*/  BSYNC.RECONVERGENT B0 ;  /* 0x0000000000007941 */ /* 0x000fea0003800200 */
.L_x_89:
        /* <DEDUP_REMOVED lines=33> */
.L_x_94:
[----:B------:R-:W-:Y:S05]  /*7fd0*/  BSYNC.RECONVERGENT B0 ;  /* 0x0000000000007941 */ /* 0x000fea0003800200 */
.L_x_93:
        /* <DEDUP_REMOVED lines=16> */
.L_x_98:
        /* <DEDUP_REMOVED lines=43> */
.L_x_97:
[----:B------:R-:W-:Y:S01]  /*8390*/  FMUL R2, RZ, R12 ;  /* 0x0000000cff027220 */ /* 0x000fe20000400000 */
[----:B------:R-:W-:-:S07]  /*83a0*/  MOV R17, RZ ;  /* 0x000000ff00117202 */ /* 0x000fce0000000f00 */
.L_x_96:
[----:B------:R-:W-:Y:S05]  /*83b0*/  BSYNC.RECONVERGENT B0 ;  /* 0x0000000000007941 */ /* 0x000fea0003800200 */
.L_x_95:
[----:B------:R-:W-:Y:S02]  /*83c0*/  IMAD.MOV.U32 R12, RZ, RZ, 0x37cbac00 ;  /* 0x37cbac00ff0c7424 */ /* 0x000fe400078e00ff */
[----:B------:R-:W-:Y:S01]  /*83d0*/  FMUL R9, R2, R2 ;  /* 0x0000000202097220 */ /* 0x000fe20000400000 */
[----:B------:R-:W0:Y:S01]  /*83e0*/  MUFU.RCP R8, R27 ;  /* 0x0000001b00087308 */ /* 0x000e220000001000 */
[----:B------:R-:W-:Y:S01]  /*83f0*/  LOP3.LUT R10, R17, 0x1, RZ, 0xc0, !PT ;  /* 0x00000001110a7812 */ /* 0x000fe200078ec0ff */
[----:B------:R-:W-:Y:S02]  /*8400*/  IMAD.MOV.U32 R16, RZ, RZ, 0x3e2aaaa8 ;  /* 0x3e2aaaa8ff107424 */ /* 0x000fe400078e00ff */
[----:B------:R-:W-:Y:S01]  /*8410*/  FFMA R11, R9, R12, -0.0013887860113754868507 ;  /* 0xbab607ed090b7423 */ /* 0x000fe2000000000c */
[----:B------:R-:W-:Y:S01]  /*8420*/  HFMA2 R12, -RZ, RZ, 1.0078125, -8.98838043212890625e-05 ;  /* 0x3c0885e4ff0c7431 */ /* 0x000fe200000001ff */
[----:B------:R-:W-:Y:S01]  /*8430*/  ISETP.NE.U32.AND P0, PT, R10, 0x1, PT ;  /* 0x000000010a00780c */ /* 0x000fe20003f05070 */
[----:B------:R-:W-:Y:S01]  /*8440*/  BSSY.RECONVERGENT B0, `(.L_x_99) ;  /* 0x0000019000007945 */ /* 0x000fe20003800200 */
[----:B------:R-:W-:-:S02]  /*8450*/  IADD3 R17, PT, PT, R17, 0x1, RZ ;  /* 0x0000000111117810 */ /* 0x000fc40007ffe0ff */
[----:B------:R-:W-:Y:S02]  /*8460*/  FSEL R10, R11, -0.00019574658654164522886, P0 ;  /* 0xb94d41530b0a7808 */ /* 0x000fe40000000000 */
[----:B------:R-:W-:Y:S01]  /*8470*/  LOP3.LUT P1, RZ, R17, 0x2, RZ, 0xc0, !PT ;  /* 0x0000000211ff7812 */ /* 0x000fe2000782c0ff */
[----:B------:R-:W-:Y:S01]  /*8480*/  FADD R17, R32, -100 ;  /* 0xc2c8000020117421 */ /* 0x000fe20000000000 */
[----:B------:R-:W-:Y:S02]  /*8490*/  FSEL R16, -R16, -0.4999999701976776123, !P0 ;  /* 0xbeffffff10107808 */ /* 0x000fe40004000100 */
[----:B------:R-:W-:Y:S02]  /*84a0*/  FSEL R12, R12, 0.041666727513074874878, !P0 ;  /* 0x3d2aaabb0c0c7808 */ /* 0x000fe40004000000 */
[----:B------:R-:W-:Y:S01]  /*84b0*/  FSEL R2, R2, 1, !P0 ;  /* 0x3f80000002027808 */ /* 0x000fe20004000000 */
        /* <DEDUP_REMOVED lines=17> */
.L_x_100:
[----:B------:R-:W-:Y:S05]  /*85d0*/  BSYNC.RECONVERGENT B0 ;  /* 0x0000000000007941 */ /* 0x000fea0003800200 */
.L_x_99:
        /* <DEDUP_REMOVED lines=16> */
.L_x_104:
        /* <DEDUP_REMOVED lines=43> */
.L_x_103:
[----:B------:R-:W-:Y:S01]  /*8990*/  FMUL R2, RZ, R12 ;  /* 0x0000000cff027220 */ /* 0x000fe20000400000 */
[----:B------:R-:W-:-:S07]  /*89a0*/  MOV R17, RZ ;  /* 0x000000ff00117202 */ /* 0x000fce0000000f00 */
.L_x_102:
[----:B------:R-:W-:Y:S05]  /*89b0*/  BSYNC.RECONVERGENT B0 ;  /* 0x0000000000007941 */ /* 0x000fea0003800200 */
.L_x_101:
        /* <DEDUP_REMOVED lines=33> */
.L_x_106:
[----:B------:R-:W-:Y:S05]  /*8bd0*/  BSYNC.RECONVERGENT B0 ;  /* 0x0000000000007941 */ /* 0x000fea0003800200 */
.L_x_105:
        /* <DEDUP_REMOVED lines=16> */
.L_x_110:
        /* <DEDUP_REMOVED lines=43> */
.L_x_109:
[----:B------:R-:W-:Y:S01]  /*8f90*/  FMUL R2, RZ, R12 ;  /* 0x0000000cff027220 */ /* 0x000fe20000400000 */
[----:B------:R-:W-:-:S07]  /*8fa0*/  MOV R17, RZ ;  /* 0x000000ff00117202 */ /* 0x000fce0000000f00 */
.L_x_108:
[----:B------:R-:W-:Y:S05]  /*8fb0*/  BSYNC.RECONVERGENT B0 ;  /* 0x0000000000007941 */ /* 0x000fea0003800200 */
.L_x_107:
[----:B------:R-:W-:Y:S02]  /*8fc0*/  IMAD.MOV.U32 R12, RZ, RZ, 0x37cbac00 ;  /* 0x37cbac00ff0c7424 */ /* 0x000fe400078e00ff */
[----:B------:R-:W-:Y:S01]  /*8fd0*/  FMUL R9, R2, R2 ;  /* 0x0000000202097220 */ /* 0x000fe20000400000 */
[----:B------:R-:W0:Y:S01]  /*8fe0*/  MUFU.RCP R8, R21 ;  /* 0x0000001500087308 */ /* 0x000e220000001000 */
[C---:B------:R-:W-:Y:S01]  /*8ff0*/  LOP3.LUT R10, R17.reuse, 0x1, RZ, 0xc0, !PT ;  /* 0x00000001110a7812 */ /* 0x040fe200078ec0ff */
[----:B------:R-:W-:Y:S02]  /*9000*/  VIADD R17, R17, 0x1 ;  /* 0x0000000111117836 */ /* 0x000fe40000000000 */
[----:B------:R-:W-:Y:S01]  /*9010*/  FFMA R11, R9, R12, -0.0013887860113754868507 ;  /* 0xbab607ed090b7423 */ /* 0x000fe2000000000c */
[----:B------:R-:W-:Y:S01]  /*9020*/  HFMA2 R12, -RZ, RZ, 1.0078125, -8.98838043212890625e-05 ;  /* 0x3c0885e4ff0c7431 */ /* 0x000fe200000001ff */
[----:B------:R-:W-:Y:S01]  /*9030*/  ISETP.NE.U32.AND P0, PT, R10, 0x1, PT ;  /* 0x000000010a00780c */ /* 0x000fe20003f05070 */
[----:B------:R-:W-:Y:S01]  /*9040*/  BSSY.RECONVERGENT B0, `(.L_x_111) ;  /* 0x0000019000007945 */ /* 0x000fe20003800200 */
[----:B------:R-:W-:-:S02]  /*9050*/  MOV R16, 0x3e2aaaa8 ;  /* 0x3e2aaaa800107802 */ /* 0x000fc40000000f00 */
        /* <DEDUP_REMOVED lines=19> */
[----:B------:R-:W-:Y:S02]  /*9190*/  MOV R13, R21 ;  /* 0x00000015000d7202 */ /* 0x000fe40000000f00 */
[----:B------:R-:W-:-:S07]  /*91a0*/  MOV R8, 0x91c0 ;  /* 0x000091c000087802 */ /* 0x000fce0000000f00 */
[----:B--2---:R-:W-:Y:S05]  /*91b0*/  CALL.REL.NOINC `($__internal_2_$__cuda_sm3x_div_rn_noftz_f32_slowpath) ;  /* 0x0000002c00307944 */ /* 0x004fea0003c00000 */
[----:B------:R-:W-:-:S07]  /*91c0*/  MOV R12, R2 ;  /* 0x00000002000c7202 */ /* 0x000fce0000000f00 */
.L_x_112:
[----:B------:R-:W-:Y:S05]  /*91d0*/  BSYNC.RECONVERGENT B0 ;  /* 0x0000000000007941 */ /* 0x000fea0003800200 */
.L_x_111:
        /* <DEDUP_REMOVED lines=12> */
[----:B------:R-:W-:Y:S01]  /*92a0*/  HFMA2 R13, -RZ, RZ, 0, 0 ;  /* 0x00000000ff0d7431 */ /* 0x000fe200000001ff */
[----:B------:R-:W-:Y:S01]  /*92b0*/  MOV R2, RZ ;  /* 0x000000ff00027202 */ /* 0x000fe20000000f00 */
[----:B------:R-:W-:Y:S01]  /*92c0*/  UMOV UR5, URZ ;  /* 0x000000ff00057c82 */ /* 0x000fe20008000000 */
[----:B------:R-:W-:-:S07]  /*92d0*/  LOP3.LUT R39, R8, 0x80000000, RZ, 0xfc, !PT ;  /* 0x8000000008277812 */ /* 0x000fce00078efcff */
.L_x_116:
        /* <DEDUP_REMOVED lines=37> */
[----:B------:R-:W-:-:S04]  /*9530*/  IADD3 R2, PT, PT, -R17, RZ, RZ ;  /* 0x000000ff11027210 */ /* 0x000fc80007ffe1ff */
[----:B------:R-:W-:Y:S01]  /*9540*/  @!P0 MOV R17, R2 ;  /* 0x0000000200118202 */ /* 0x000fe20000000f00 */
[----:B0-----:R-:W-:-:S10]  /*9550*/  DMUL R10, R8, UR8 ;  /* 0x00000008080a7c28 */ /* 0x001fd40008000000 */
[----:B------:R-:W0:Y:S02]  /*9560*/  F2F.F32.F64 R10, R10 ;  /* 0x0000000a000a7310 */ /* 0x000e240000301000 */
[----:B0-----:R-:W-:Y:S01]  /*9570*/  FSEL R2, -R10, R10, !P1 ;  /* 0x0000000a0a027208 */ /* 0x001fe20004800100 */
[----:B-1----:R-:W-:Y:S06]  /*9580*/  BRA `(.L_x_114) ;  /* 0x0000000000087947 */ /* 0x002fec0003800000 */
.L_x_115:
[----:B------:R-:W-:Y:S01]  /*9590*/  FMUL R2, RZ, R12 ;  /* 0x0000000cff027220 */ /* 0x000fe20000400000 */
[----:B------:R-:W-:-:S07]  /*95a0*/  IMAD.MOV.U32 R17, RZ, RZ, RZ ;  /* 0x000000ffff117224 */ /* 0x000fce00078e00ff */
.L_x_114:
[----:B------:R-:W-:Y:S05]  /*95b0*/  BSYNC.RECONVERGENT B0 ;  /* 0x0000000000007941 */ /* 0x000fea0003800200 */
.L_x_113:
[----:B------:R-:W-:Y:S01]  /*95c0*/  HFMA2 R10, -RZ, RZ, 0.487060546875, -0.0625 ;  /* 0x37cbac00ff0a7431 */ /* 0x000fe200000001ff */
[----:B------:R-:W0:Y:S01]  /*95d0*/  MUFU.RCP R11, R6 ;  /* 0x00000006000b7308 */ /* 0x000e220000001000 */
[C---:B------:R-:W-:Y:S01]  /*95e0*/  LOP3.LUT R8, R17.reuse, 0x1, RZ, 0xc0, !PT ;  /* 0x0000000111087812 */ /* 0x040fe200078ec0ff */
[----:B------:R-:W-:Y:S01]  /*95f0*/  FMUL R9, R2, R2 ;  /* 0x0000000202097220 */ /* 0x000fe20000400000 */
[----:B------:R-:W-:Y:S01]  /*9600*/  IADD3 R17, PT, PT, R17, 0x1, RZ ;  /* 0x0000000111117810 */ /* 0x000fe20007ffe0ff */
[----:B------:R-:W-:Y:S01]  /*9610*/  IMAD.MOV.U32 R12, RZ, RZ, 0x3e2aaaa8 ;  /* 0x3e2aaaa8ff0c7424 */ /* 0x000fe200078e00ff */
[----:B------:R-:W-:Y:S01]  /*9620*/  ISETP.NE.U32.AND P0, PT, R8, 0x1, PT ;  /* 0x000000010800780c */ /* 0x000fe20003f05070 */
[----:B------:R-:W-:Y:S01]  /*9630*/  BSSY.RECONVERGENT B0, `(.L_x_117) ;  /* 0x000001a000007945 */ /* 0x000fe20003800200 */
[----:B------:R-:W-:Y:S01]  /*9640*/  MOV R8, 0x3c0885e4 ;  /* 0x3c0885e400087802 */ /* 0x000fe20000000f00 */
[----:B------:R-:W-:Y:S01]  /*9650*/  FFMA R10, R9, R10, -0.0013887860113754868507 ;  /* 0xbab607ed090a7423 */ /* 0x000fe2000000000a */
[----:B------:R-:W-:Y:S01]  /*9660*/  LOP3.LUT P1, RZ, R17, 0x2, RZ, 0xc0, !PT ;  /* 0x0000000211ff7812 */ /* 0x000fe2000782c0ff */
[----:B------:R-:W-:Y:S01]  /*9670*/  FADD R17, R18, -100 ;  /* 0xc2c8000012117421 */ /* 0x000fe20000000000 */
[----:B------:R-:W-:-:S02]  /*9680*/  FSEL R8, R8, 0.041666727513074874878, !P0 ;  /* 0x3d2aaabb08087808 */ /* 0x000fc40004000000 */
[----:B------:R-:W-:Y:S02]  /*9690*/  FSEL R10, R10, -0.00019574658654164522886, P0 ;  /* 0xb94d41530a0a7808 */ /* 0x000fe40000000000 */
[----:B------:R-:W-:Y:S01]  /*96a0*/  FSEL R12, -R12, -0.4999999701976776123, !P0 ;  /* 0xbeffffff0c0c7808 */ /* 0x000fe20004000100 */
[----:B0-----:R-:W-:Y:S01]  /*96b0*/  FFMA R16, -R6, R11, 1 ;  /* 0x3f80000006107423 */ /* 0x001fe2000000010b */
[----:B------:R-:W-:Y:S01]  /*96c0*/  FSEL R2, R2, 1, !P0 ;  /* 0x3f80000002027808 */ /* 0x000fe20004000000 */
[----:B------:R-:W-:Y:S01]  /*96d0*/  FFMA R8, R9, R10, R8 ;  /* 0x0000000a09087223 */ /* 0x000fe20000000008 */
[----:B------:R-:W0:Y:S01]  /*96e0*/  FCHK P0, R17, R6 ;  /* 0x0000000611007302 */ /* 0x000e220000000000 */
        /* <DEDUP_REMOVED lines=9> */
[----:B0-----:R-:W-:Y:S06]  /*9780*/  @!P0 BRA `(.L_x_118) ;  /* 0x0000000000108947 */ /* 0x001fec0003800000 */
[----:B------:R-:W-:Y:S02]  /*9790*/  MOV R13, R6 ;  /* 0x00000006000d7202 */ /* 0x000fe40000000f00 */
[----:B------:R-:W-:-:S07]  /*97a0*/  MOV R8, 0x97c0 ;  /* 0x000097c000087802 */ /* 0x000fce0000000f00 */
[----:B--2---:R-:W-:Y:S05]  /*97b0*/  CALL.REL.NOINC `($__internal_2_$__cuda_sm3x_div_rn_noftz_f32_slowpath) ;  /* 0x0000002400b07944 */ /* 0x004fea0003c00000 */
[----:B------:R-:W-:-:S07]  /*97c0*/  IMAD.MOV.U32 R12, RZ, RZ, R2 ;  /* 0x000000ffff0c7224 */ /* 0x000fce00078e0002 */
.L_x_118:
[----:B------:R-:W-:Y:S05]  /*97d0*/  BSYNC.RECONVERGENT B0 ;  /* 0x0000000000007941 */ /* 0x000fea0003800200 */
.L_x_117:
        /* <DEDUP_REMOVED lines=11> */
[----:B------:R-:W-:Y:S01]  /*9890*/  SHF.L.U32 R8, R12, 0x8, RZ ;  /* 0x000000080c087819 */ /* 0x000fe200000006ff */
[----:B------:R-:W-:Y:S02]  /*98a0*/  HFMA2 R13, -RZ, RZ, 0, 0 ;  /* 0x00000000ff0d7431 */ /* 0x000fe400000001ff */
[----:B------:R-:W-:Y:S01]  /*98b0*/  IMAD.MOV.U32 R2, RZ, RZ, RZ ;  /* 0x000000ffff027224 */ /* 0x000fe200078e00ff */
[----:B------:R-:W-:Y:S01]  /*98c0*/  UMOV UR5, URZ ;  /* 0x000000ff00057c82 */ /* 0x000fe20008000000 */
[----:B------:R-:W-:-:S07]  /*98d0*/  LOP3.LUT R39, R8, 0x80000000, RZ, 0xfc, !PT ;  /* 0x8000000008277812 */ /* 0x000fce00078efcff */
.L_x_122:
[----:B0-----:R-:W0:Y:S02]  /*98e0*/  LDC.64 R8, c[0x4][0x10] ;  /* 0x01000400ff087b82 */ /* 0x001e240000000a00 */
[----:B0-----:R-:W-:-:S05]  /*98f0*/  IMAD.WIDE.U32 R10, R2, 0x4, R8 ;  /* 0x00000004020a7825 */ /* 0x001fca00078e0008 */
[----:B------:R-:W3:Y:S01]  /*9900*/  LDG.E.CONSTANT R8, desc[UR6][R10.64] ;  /* 0x000000060a087981 */ /* 0x000ee2000c1e9900 */
[C---:B------:R-:W-:Y:S02]  /*9910*/  LEA R16, R2.reuse, R1, 0x2 ;  /* 0x0000000102107211 */ /* 0x040fe400078e10ff */
        /* <DEDUP_REMOVED lines=23> */
[C---:B0-----:R-:W-:Y:S02]  /*9a90*/  SHF.L.W.U32.HI R17, R9.reuse, 0x2, R2 ;  /* 0x0000000209117819 */ /* 0x041fe40000010e02 */
[----:B------:R-:W-:Y:S02]  /*9aa0*/  SHF.L.U32 R9, R9, 0x2, RZ ;  /* 0x0000000209097819 */ /* 0x000fe400000006ff */
[----:B------:R-:W-:-:S02]  /*9ab0*/  SHF.R.S32.HI R10, RZ, 0x1f, R17 ;  /* 0x0000001fff0a7819 */ /* 0x000fc40000011411 */
[----:B------:R-:W-:Y:S02]  /*9ac0*/  SHF.R.U32.HI R2, RZ, 0x1e, R2 ;  /* 0x0000001eff027819 */ /* 0x000fe40000011602 */
[C---:B------:R-:W-:Y:S02]  /*9ad0*/  LOP3.LUT R8, R10.reuse, R9, RZ, 0x3c, !PT ;  /* 0x000000090a087212 */ /* 0x040fe400078e3cff */
[----:B------:R-:W-:Y:S02]  /*9ae0*/  LOP3.LUT R9, R10, R17, RZ, 0x3c, !PT ;  /* 0x000000110a097212 */ /* 0x000fe400078e3cff */
[C---:B------:R-:W-:Y:S02]  /*9af0*/  LOP3.LUT R12, R17.reuse, R12, RZ, 0x3c, !PT ;  /* 0x0000000c110c7212 */ /* 0x040fe400078e3cff */
[----:B------:R-:W-:Y:S02]  /*9b00*/  LEA.HI R17, R17, R2, RZ, 0x1 ;  /* 0x0000000211117211 */ /* 0x000fe400078f08ff */
[----:B------:R-:W0:Y:S01]  /*9b10*/  I2F.F64.S64 R8, R8 ;  /* 0x0000000800087312 */ /* 0x000e220000301c00 */
[----:B------:R-:W-:-:S02]  /*9b20*/  ISETP.GE.AND P1, PT, R12, RZ, PT ;  /* 0x000000ff0c00720c */ /* 0x000fc40003f26270 */
[----:B------:R-:W-:-:S05]  /*9b30*/  IADD3 R2, PT, PT, -R17, RZ, RZ ;  /* 0x000000ff11027210 */ /* 0x000fca0007ffe1ff */
[----:B------:R-:W-:Y:S01]  /*9b40*/  @!P0 IMAD.MOV.U32 R17, RZ, RZ, R2 ;  /* 0x000000ffff118224 */ /* 0x000fe200078e0002 */
[----:B0-----:R-:W-:-:S10]  /*9b50*/  DMUL R10, R8, UR8 ;  /* 0x00000008080a7c28 */ /* 0x001fd40008000000 */
[----:B------:R-:W0:Y:S02]  /*9b60*/  F2F.F32.F64 R10, R10 ;  /* 0x0000000a000a7310 */ /* 0x000e240000301000 */
[----:B0-----:R-:W-:Y:S01]  /*9b70*/  FSEL R2, -R10, R10, !P1 ;  /* 0x0000000a0a027208 */ /* 0x001fe20004800100 */
[----:B-1----:R-:W-:Y:S06]  /*9b80*/  BRA `(.L_x_120) ;  /* 0x0000000000087947 */ /* 0x002fec0003800000 */
.L_x_121:
[----:B------:R-:W-:Y:S01]  /*9b90*/  FMUL R2, RZ, R12 ;  /* 0x0000000cff027220 */ /* 0x000fe20000400000 */
[----:B------:R-:W-:-:S07]  /*9ba0*/  MOV R17, RZ ;  /* 0x000000ff00117202 */ /* 0x000fce0000000f00 */
.L_x_120:
[----:B------:R-:W-:Y:S05]  /*9bb0*/  BSYNC.RECONVERGENT B0 ;  /* 0x0000000000007941 */ /* 0x000fea0003800200 */
.L_x_119:
[----:B------:R-:W-:Y:S01]  /*9bc0*/  HFMA2 R12, -RZ, RZ, 0.487060546875, -0.0625 ;  /* 0x37cbac00ff0c7431 */ /* 0x000fe200000001ff */
[----:B------:R-:W0:Y:S01]  /*9bd0*/  MUFU.RCP R8, R7 ;  /* 0x0000000700087308 */ /* 0x000e220000001000 */
[C---:B------:R-:W-:Y:S01]  /*9be0*/  LOP3.LUT R10, R17.reuse, 0x1, RZ, 0xc0, !PT ;  /* 0x00000001110a7812 */ /* 0x040fe200078ec0ff */
[----:B------:R-:W-:Y:S01]  /*9bf0*/  FMUL R9, R2, R2 ;  /* 0x0000000202097220 */ /* 0x000fe20000400000 */
[----:B------:R-:W-:Y:S01]  /*9c00*/  IADD3 R17, PT, PT, R17, 0x1, RZ ;  /* 0x0000000111117810 */ /* 0x000fe20007ffe0ff */
[----:B------:R-:W-:Y:S01]  /*9c10*/  BSSY.RECONVERGENT B0, `(.L_x_123) ;  /* 0x000001c000007945 */ /* 0x000fe20003800200 */
[----:B------:R-:W-:Y:S02]  /*9c20*/  ISETP.NE.U32.AND P0, PT, R10, 0x1, PT ;  /* 0x000000010a00780c */ /* 0x000fe40003f05070 */
[----:B------:R-:W-:Y:S01]  /*9c30*/  MOV R16, 0x3e2aaaa8 ;  /* 0x3e2aaaa800107802 */ /* 0x000fe20000000f00 */
[----:B------:R-:W-:Y:S01]  /*9c40*/  FFMA R11, R9, R12, -0.0013887860113754868507 ;  /* 0xbab607ed090b7423 */ /* 0x000fe2000000000c */
[----:B------:R-:W-:Y:S01]  /*9c50*/  IMAD.MOV.U32 R12, RZ, RZ, 0x3c0885e4 ;  /* 0x3c0885e4ff0c7424 */ /* 0x000fe200078e00ff */
[----:B------:R-:W-:Y:S01]  /*9c60*/  LOP3.LUT P1, RZ, R17, 0x2, RZ, 0xc0, !PT ;  /* 0x0000000211ff7812 */ /* 0x000fe2000782c0ff */
[----:B--2---:R-:W-:Y:S01]  /*9c70*/  FADD R17, R4, -100 ;  /* 0xc2c8000004117421 */ /* 0x004fe20000000000 */
[----:B------:R-:W-:-:S02]  /*9c80*/  FSEL R16, -R16, -0.4999999701976776123, !P0 ;  /* 0xbeffffff10107808 */ /* 0x000fc40004000100 */
[----:B------:R-:W-:Y:S02]  /*9c90*/  FSEL R10, R11, -0.00019574658654164522886, P0 ;  /* 0xb94d41530b0a7808 */ /* 0x000fe40000000000 */
[----:B------:R-:W-:Y:S01]  /*9ca0*/  FSEL R12, R12, 0.041666727513074874878, !P0 ;  /* 0x3d2aaabb0c0c7808 */ /* 0x000fe20004000000 */
[----:B0-----:R-:W-:Y:S01]  /*9cb0*/  FFMA R11, -R7, R8, 1 ;  /* 0x3f800000070b7423 */ /* 0x001fe20000000108 */
[----:B------:R-:W-:Y:S01]  /*9cc0*/  FSEL R2, R2, 1, !P0 ;  /* 0x3f80000002027808 */ /* 0x000fe20004000000 */
[----:B------:R-:W0:Y:S02]  /*9cd0*/  FCHK P0, R17, R7 ;  /* 0x0000000711007302 */ /* 0x000e240000000000 */
[----:B------:R-:W-:Y:S01]  /*9ce0*/  FFMA R10, R9, R10, R12 ;  /* 0x0000000a090a7223 */ /* 0x000fe2000000000c */
[----:B------:R-:W-:-:S03]  /*9cf0*/  FFMA R8, R8, R11, R8 ;  /* 0x0000000b08087223 */ /* 0x000fc60000000008 */
        /* <DEDUP_REMOVED lines=9> */
[----:B------:R-:W-:Y:S01]  /*9d90*/  IMAD.MOV.U32 R13, RZ, RZ, R7 ;  /* 0x000000ffff0d7224 */ /* 0x000fe200078e0007 */
[----:B------:R-:W-:-:S07]  /*9da0*/  MOV R8, 0x9dc0 ;  /* 0x00009dc000087802 */ /* 0x000fce0000000f00 */
[----:B------:R-:W-:Y:S05]  /*9db0*/  CALL.REL.NOINC `($__internal_2_$__cuda_sm3x_div_rn_noftz_f32_slowpath) ;  /* 0x0000002000307944 */ /* 0x000fea0003c00000 */
[----:B------:R-:W-:-:S07]  /*9dc0*/  MOV R12, R2 ;  /* 0x00000002000c7202 */ /* 0x000fce0000000f00 */
.L_x_124:
[----:B------:R-:W-:Y:S05]  /*9dd0*/  BSYNC.RECONVERGENT B0 ;  /* 0x0000000000007941 */ /* 0x000fea0003800200 */
.L_x_123:
        /* <DEDUP_REMOVED lines=16> */
.L_x_128:
[----:B0-----:R-:W0:Y:S02]  /*9ee0*/  LDC.64 R8, c[0x4][0x10] ;  /* 0x01000400ff087b82 */ /* 0x001e240000000a00 */
[----:B0-----:R-:W-:-:S05]  /*9ef0*/  IMAD.WIDE.U32 R10, R2, 0x4, R8 ;  /* 0x00000004020a7825 */ /* 0x001fca00078e0008 */
[----:B------:R-:W2:Y:S01]  /*9f00*/  LDG.E.CONSTANT R8, desc[UR6][R10.64] ;  /* 0x000000060a087981 */ /* 0x000ea2000c1e9900 */
[C---:B------:R-:W-:Y:S01]  /*9f10*/  LEA R16, R2.reuse, R1, 0x2 ;  /* 0x0000000102107211 */ /* 0x040fe200078e10ff */
[----:B------:R-:W-:-:S05]  /*9f20*/  VIADD R2, R2, 0x1 ;  /* 0x0000000102027836 */ /* 0x000fca0000000000 */
[----:B------:R-:W-:Y:S01]  /*9f30*/  ISETP.NE.AND P0, PT, R2, 0x6, PT ;  /* 0x000000060200780c */ /* 0x000fe20003f05270 */
[----:B--2---:R-:W-:-:S03]  /*9f40*/  IMAD.WIDE.U32 R8, R8, R39, RZ ;  /* 0x0000002708087225 */ /* 0x004fc600078e00ff */
        /* <DEDUP_REMOVED lines=11> */
[----:B------:R-:W2:Y:S04]  /*a000*/  LDL R2, [R11+0x18] ;  /* 0x000018000b027983 */ /* 0x000ea80000100800 */
[----:B------:R-:W2:Y:S04]  /*a010*/  LDL R9, [R11+0x14] ;  /* 0x000014000b097983 */ /* 0x000ea80000100800 */
[----:B------:R-:W3:Y:S01]  /*a020*/  @P0 LDL R10, [R11+0x10] ;  /* 0x000010000b0a0983 */ /* 0x000ee20000100800 */
[----:B------:R-:W-:Y:S01]  /*a030*/  @P0 LOP3.LUT R8, R8, 0x1f, RZ, 0xc0, !PT ;  /* 0x0000001f08080812 */ /* 0x000fe200078ec0ff */
[----:B------:R-:W-:Y:S01]  /*a040*/  UMOV UR8, 0x54442d19 ;  /* 0x54442d1900087882 */ /* 0x000fe20000000000 */
[----:B------:R-:W-:-:S02]  /*a050*/  UMOV UR9, 0x3bf921fb ;  /* 0x3bf921fb00097882 */ /* 0x000fc40000000000 */
[-C--:B--2---:R-:W-:Y:S02]  /*a060*/  @P0 SHF.L.W.U32.HI R2, R9, R8.reuse, R2 ;  /* 0x0000000809020219 */ /* 0x084fe40000010e02 */
[----:B---3--:R-:W-:Y:S02]  /*a070*/  @P0 SHF.L.W.U32.HI R9, R10, R8, R9 ;  /* 0x000000080a090219 */ /* 0x008fe40000010e09 */
        /* <DEDUP_REMOVED lines=11> */
[----:B------:R-:W-:-:S05]  /*a130*/  IMAD.MOV R2, RZ, RZ, -R17 ;  /* 0x000000ffff027224 */ /* 0x000fca00078e0a11 */
[----:B------:R-:W-:Y:S01]  /*a140*/  @!P0 MOV R17, R2 ;  /* 0x0000000200118202 */ /* 0x000fe20000000f00 */
[----:B0-----:R-:W-:-:S10]  /*a150*/  DMUL R10, R8, UR8 ;  /* 0x00000008080a7c28 */ /* 0x001fd40008000000 */
[----:B------:R-:W0:Y:S02]  /*a160*/  F2F.F32.F64 R10, R10 ;  /* 0x0000000a000a7310 */ /* 0x000e240000301000 */
[----:B0-----:R-:W-:Y:S01]  /*a170*/  FSEL R8, -R10, R10, !P1 ;  /* 0x0000000a0a087208 */ /* 0x001fe20004800100 */
[----:B-1----:R-:W-:Y:S06]  /*a180*/  BRA `(.L_x_126) ;  /* 0x0000000000087947 */ /* 0x002fec0003800000 */
.L_x_127:
[----:B------:R-:W-:Y:S02]  /*a190*/  HFMA2 R17, -RZ, RZ, 0, 0 ;  /* 0x00000000ff117431 */ /* 0x000fe400000001ff */
[----:B------:R-:W-:-:S07]  /*a1a0*/  FMUL R8, RZ, R12 ;  /* 0x0000000cff087220 */ /* 0x000fce0000400000 */
.L_x_126:
[----:B------:R-:W-:Y:S05]  /*a1b0*/  BSYNC.RECONVERGENT B0 ;  /* 0x0000000000007941 */ /* 0x000fea0003800200 */
.L_x_125:
[----:B------:R-:W-:Y:S01]  /*a1c0*/  FADD R2, R37, -100 ;  /* 0xc2c8000025027421 */ /* 0x000fe20000000000 */
[----:B------:R-:W-:Y:S01]  /*a1d0*/  FADD R9, R36, -100 ;  /* 0xc2c8000024097421 */ /* 0x000fe20000000000 */
[----:B------:R-:W-:Y:S01]  /*a1e0*/  FADD R11, R35, -100 ;  /* 0xc2c80000230b7421 */ /* 0x000fe20000000000 */
[----:B------:R-:W-:Y:S02]  /*a1f0*/  IMAD.MOV.U32 R12, RZ, RZ, 0x37cbac00 ;  /* 0x37cbac00ff0c7424 */ /* 0x000fe400078e00ff */
[----:B------:R-:W-:Y:S01]  /*a200*/  FFMA R2, R2, R2, RZ ;  /* 0x0000000202027223 */ /* 0x000fe200000000ff */
[----:B------:R-:W-:Y:S01]  /*a210*/  LOP3.LUT R13, R17, 0x1, RZ, 0xc0, !PT ;  /* 0x00000001110d7812 */ /* 0x000fe200078ec0ff */
[----:B------:R-:W-:Y:S01]  /*a220*/  FADD R16, R19, -100 ;  /* 0xc2c8000013107421 */ /* 0x000fe20000000000 */
[----:B------:R-:W-:Y:S01]  /*a230*/  FADD R40, R18, -100 ;  /* 0xc2c8000012287421 */ /* 0x000fe20000000000 */
[----:B------:R-:W-:Y:S01]  /*a240*/  FFMA R2, R9, R9, R2 ;  /* 0x0000000909027223 */ /* 0x000fe20000000002 */
[----:B------:R-:W-:Y:S01]  /*a250*/  FADD R9, R34, -100 ;  /* 0xc2c8000022097421 */ /* 0x000fe20000000000 */
[----:B------:R-:W-:Y:S01]  /*a260*/  ISETP.NE.U32.AND P0, PT, R13, 0x1, PT ;  /* 0x000000010d00780c */ /* 0x000fe20003f05070 */
[----:B------:R-:W-:Y:S01]  /*a270*/  BSSY.RECONVERGENT B0, `(.L_x_129) ;  /* 0x0000029000007945 */ /* 0x000fe20003800200 */
[----:B------:R-:W-:Y:S01]  /*a280*/  FFMA R2, R11, R11, R2 ;  /* 0x0000000b0b027223 */ /* 0x000fe20000000002 */
[----:B------:R-:W-:Y:S01]  /*a290*/  FADD R11, R33, -100 ;  /* 0xc2c80000210b7421 */ /* 0x000fe20000000000 */
[----:B------:R-:W-:-:S02]  /*a2a0*/  IADD3 R17, PT, PT, R17, 0x1, RZ ;  /* 0x0000000111117810 */ /* 0x000fc40007ffe0ff */
[----:B------:R-:W-:Y:S01]  /*a2b0*/  FFMA R2, R9, R9, R2 ;  /* 0x0000000909027223 */ /* 0x000fe20000000002 */
[----:B------:R-:W-:Y:S01]  /*a2c0*/  FMUL R9, R8, R8 ;  /* 0x0000000808097220 */ /* 0x000fe20000400000 */
[----:B------:R-:W-:Y:S02]  /*a2d0*/  LOP3.LUT P1, RZ, R17, 0x2, RZ, 0xc0, !PT ;  /* 0x0000000211ff7812 */ /* 0x000fe4000782c0ff */
[----:B------:R-:W-:Y:S01]  /*a2e0*/  FFMA R10, R11, R11, R2 ;  /* 0x0000000b0b0a7223 */ /* 0x000fe20000000002 */
[----:B------:R-:W-:Y:S01]  /*a2f0*/  FADD R11, R32, -100 ;  /* 0xc2c80000200b7421 */ /* 0x000fe20000000000 */
[----:B------:R-:W-:Y:S01]  /*a300*/  FFMA R2, R9, R12, -0.0013887860113754868507 ;  /* 0xbab607ed09027423 */ /* 0x000fe2000000000c */
[----:B------:R-:W-:Y:S01]  /*a310*/  FADD R12, R31, -100 ;  /* 0xc2c800001f0c7421 */ /* 0x000fe20000000000 */
[----:B------:R-:W-:Y:S01]  /*a320*/  MOV R13, 0x457a0000 ;  /* 0x457a0000000d7802 */ /* 0x000fe20000000f00 */
[----:B------:R-:W-:Y:S01]  /*a330*/  FFMA R11, R11, R11, R10 ;  /* 0x0000000b0b0b7223 */ /* 0x000fe2000000000a */
[----:B------:R-:W-:-:S02]  /*a340*/  MOV R10, 0x3c0885e4 ;  /* 0x3c0885e4000a7802 */ /* 0x000fc40000000f00 */
[----:B------:R-:W-:Y:S01]  /*a350*/  FSEL R2, R2, -0.00019574658654164522886, P0 ;  /* 0xb94d415302027808 */ /* 0x000fe20000000000 */
[----:B------:R-:W-:Y:S01]  /*a360*/  FFMA R11, R12, R12, R11 ;  /* 0x0000000c0c0b7223 */ /* 0x000fe2000000000b */
[----:B------:R-:W-:-:S03]  /*a370*/  FSEL R10, R10, 0.041666727513074874878, !P0 ;  /* 0x3d2aaabb0a0a7808 */ /* 0x000fc60004000000 */
[----:B------:R-:W-:Y:S01]  /*a380*/  FFMA R11, R16, R16, R11 ;  /* 0x00000010100b7223 */ /* 0x000fe2000000000b */
[----:B------:R-:W-:Y:S02]  /*a390*/  IMAD.MOV.U32 R16, RZ, RZ, 0x3e2aaaa8 ;  /* 0x3e2aaaa8ff107424 */ /* 0x000fe400078e00ff */
[----:B------:R-:W-:Y:S01]  /*a3a0*/  FFMA R12, R9, R2, R10 ;  /* 0x00000002090c7223 */ /* 0x000fe2000000000a */
[----:B------:R-:W-:Y:S01]  /*a3b0*/  HFMA2 R10, -RZ, RZ, 0.68896484375, 0.000785350799560546875 ;  /* 0x3983126fff0a7431 */ /* 0x000fe200000001ff */
[----:B------:R-:W-:Y:S01]  /*a3c0*/  FSEL R2, R8, 1, !P0 ;  /* 0x3f80000008027808 */ /* 0x000fe20004000000 */
[----:B------:R-:W-:Y:S01]  /*a3d0*/  FFMA R11, R40, R40, R11 ;  /* 0x00000028280b7223 */ /* 0x000fe2000000000b */
[----:B------:R-:W-:Y:S01]  /*a3e0*/  FADD R8, R4, -100 ;  /* 0xc2c8000004087421 */ /* 0x000fe20000000000 */
[----:B------:R-:W-:-:S03]  /*a3f0*/  FSEL R16, -R16, -0.4999999701976776123, !P0 ;  /* 0xbeffffff10107808 */ /* 0x000fc60004000100 */
[----:B------:R-:W-:Y:S02]  /*a400*/  FFMA R17, R8, R8, R11 ;  /* 0x0000000808117223 */ /* 0x000fe4000000000b */
[C---:B------:R-:W-:Y:S01]  /*a410*/  FFMA R12, R9.reuse, R12, R16 ;  /* 0x0000000c090c7223 */ /* 0x040fe20000000010 */
[----:B------:R-:W-:Y:S01]  /*a420*/  FFMA R13, R10, -R13, 1 ;  /* 0x3f8000000a0d7423 */ /* 0x000fe2000000080d */
[----:B------:R-:W0:Y:S01]  /*a430*/  FCHK P0, R17, 4000 ;  /* 0x457a000011007902 */ /* 0x000e220000000000 */
[----:B------:R-:W-:Y:S02]  /*a440*/  FFMA R9, R9, R2, RZ ;  /* 0x0000000209097223 */ /* 0x000fe400000000ff */
[----:B------:R-:W-:Y:S02]  /*a450*/  FFMA R8, R13, R10, 0.00025000001187436282635 ;  /* 0x3983126f0d087423 */ /* 0x000fe4000000000a */
[----:B------:R-:W-:Y:S02]  /*a460*/  FFMA R9, R9, R12, R2 ;  /* 0x0000000c09097223 */ /* 0x000fe40000000002 */
[----:B------:R-:W-:-:S02]  /*a470*/  FFMA R2, R8, R17, RZ ;  /* 0x0000001108027223 */ /* 0x000fc400000000ff */
[----:B------:R-:W-:Y:S02]  /*a480*/  @P1 FADD R9, RZ, -R9 ;  /* 0x80000009ff091221 */ /* 0x000fe40000000000 */
[----:B------:R-:W-:Y:S02]  /*a490*/  FFMA R11, R2, -4000, R17 ;  /* 0xc57a0000020b7823 */ /* 0x000fe40000000011 */
[----:B------:R-:W-:Y:S02]  /*a4a0*/  FMUL R38, R38, R9 ;  /* 0x0000000926267220 */ /* 0x000fe40000400000 */
[----:B------:R-:W-:Y:S01]  /*a4b0*/  FFMA R2, R8, R11, R2 ;  /* 0x0000000b08027223 */ /* 0x000fe20000000002 */
[----:B0-----:R-:W-:Y:S06]  /*a4c0*/  @!P0 BRA `(.L_x_130) ;  /* 0x00000000000c8947 */ /* 0x001fec0003800000 */
[----:B------:R-:W-:Y:S01]  /*a4d0*/  IMAD.MOV.U32 R13, RZ, RZ, 0x457a0000 ;  /* 0x457a0000ff0d7424 */ /* 0x000fe200078e00ff */
[----:B------:R-:W-:-:S07]  /*a4e0*/  MOV R8, 0xa500 ;  /* 0x0000a50000087802 */ /* 0x000fce0000000f00 */
[----:B------:R-:W-:Y:S05]  /*a4f0*/  CALL.REL.NOINC `($__internal_2_$__cuda_sm3x_div_rn_noftz_f32_slowpath) ;  /* 0x0000001800607944 */ /* 0x000fea0003c00000 */
.L_x_130:
[----:B------:R-:W-:Y:S05]  /*a500*/  BSYNC.RECONVERGENT B0 ;  /* 0x0000000000007941 */ /* 0x000fea0003800200 */
.L_x_129:
[----:B------:R-:W-:Y:S01]  /*a510*/  FADD R2, -R38, R2 ;  /* 0x0000000226027221 */ /* 0x000fe20000000100 */
        /* <DEDUP_REMOVED lines=16> */
[----:B------:R-:W-:Y:S02]  /*a620*/  MOV R2, 0xa650 ;  /* 0x0000a65000027802 */ /* 0x000fe40000000f00 */
[----:B------:R-:W-:-:S07]  /*a630*/  IADD3 R12, PT, PT, R12, -0x100000, RZ ;  /* 0xfff000000c0c7810 */ /* 0x000fce0007ffe0ff */
[----:B------:R-:W-:Y:S05]  /*a640*/  CALL.REL.NOINC `($__internal_0_$__cuda_sm20_dblrcp_rn_slowpath_v3) ;  /* 0x0000000c00ec7944 */ /* 0x000fea0003c00000 */
.L_x_132:
[----:B------:R-:W-:Y:S05]  /*a650*/  BSYNC.RECONVERGENT B0 ;  /* 0x0000000000007941 */ /* 0x000fea0003800200 */
.L_x_131:
[----:B------:R-:W0:Y:S01]  /*a660*/  F2F.F64.F32 R8, R29 ;  /* 0x0000001d00087310 */ /* 0x000e220000201800 */
[----:B------:R-:W-:Y:S01]  /*a670*/  BSSY.RECONVERGENT B0, `(.L_x_133) ;  /* 0x00000f5000007945 */ /* 0x000fe20003800200 */
[----:B0-----:R-:W-:-:S14]  /*a680*/  DSETP.GT.AND P0, PT, R10, R8, PT ;  /* 0x000000080a00722a */ /* 0x001fdc0003f04000 */
[----:B------:R-:W-:Y:S05]  /*a690*/  @!P0 BRA `(.L_x_134) ;  /* 0x0000000c00c88947 */ /* 0x000fea0003800000 */
[----:B------:R-:W0:Y:S01]  /*a6a0*/  S2R R5, SR_TID.X ;  /* 0x0000000000057919 */ /* 0x000e220000002100 */
[----:B------:R-:W0:Y:S01]  /*a6b0*/  LDC.64 R38, c[0x0][0x380] ;  /* 0x0000e000ff267b82 */ /* 0x000e220000000a00 */
[----:B------:R-:W-:Y:S01]  /*a6c0*/  ST.E desc[UR6][R14.64], R37 ;  /* 0x000000250e007985 */ /* 0x000fe2000c101906 */
[----:B0-----:R-:W-:-:S05]  /*a6d0*/  IMAD.WIDE.U32 R38, R5, 0x18, R38 ;  /* 0x0000001805267825 */ /* 0x001fca00078e0026 */
[----:B------:R-:W2:Y:S04]  /*a6e0*/  LDG.E.64 R8, desc[UR6][R38.64] ;  /* 0x0000000626087981 */ /* 0x000ea8000c1e1b00 */
[----:B--2---:R0:W-:Y:S04]  /*a6f0*/  ST.E desc[UR6][R8.64+0x4], R36 ;  /* 0x0000042408007985 */ /* 0x0041e8000c101906 */
[----:B------:R-:W2:Y:S04]  /*a700*/  LDG.E.64 R10, desc[UR6][R38.64] ;  /* 0x00000006260a7981 */ /* 0x000ea8000c1e1b00 */
[----:B--2---:R1:W-:Y:S04]  /*a710*/  ST.E desc[UR6][R10.64+0x8], R35 ;  /* 0x000008230a007985 */ /* 0x0043e8000c101906 */
[----:B------:R-:W2:Y:S04]  /*a720*/  LDG.E.64 R12, desc[UR6][R38.64] ;  /* 0x00000006260c7981 */ /* 0x000ea8000c1e1b00 */
[----:B--2---:R2:W-:Y:S04]  /*a730*/  ST.E desc[UR6][R12.64+0xc], R34 ;  /* 0x00000c220c007985 */ /* 0x0045e8000c101906 */
[----:B------:R-:W3:Y:S04]  /*a740*/  LDG.E.64 R16, desc[UR6][R38.64] ;  /* 0x0000000626107981 */ /* 0x000ee8000c1e1b00 */
[----:B---3--:R3:W-:Y:S04]  /*a750*/  ST.E desc[UR6][R16.64+0x10], R33 ;  /* 0x0000102110007985 */ /* 0x0087e8000c101906 */
[----:B------:R-:W4:Y:S04]  /*a760*/  LDG.E.64 R40, desc[UR6][R38.64] ;  /* 0x0000000626287981 */ /* 0x000f28000c1e1b00 */
[----:B----4-:R3:W-:Y:S04]  /*a770*/  ST.E desc[UR6][R40.64+0x14], R32 ;  /* 0x0000142028007985 */ /* 0x0107e8000c101906 */
[----:B------:R-:W4:Y:S04]  /*a780*/  LDG.E.64 R42, desc[UR6][R38.64] ;  /* 0x00000006262a7981 */ /* 0x000f28000c1e1b00 */
[----:B----4-:R3:W-:Y:S04]  /*a790*/  ST.E desc[UR6][R42.64+0x18], R31 ;  /* 0x0000181f2a007985 */ /* 0x0107e8000c101906 */
[----:B0-----:R-:W4:Y:S04]  /*a7a0*/  LDG.E.64 R8, desc[UR6][R38.64] ;  /* 0x0000000626087981 */ /* 0x001f28000c1e1b00 */
[----:B----4-:R3:W-:Y:S04]  /*a7b0*/  ST.E desc[UR6][R8.64+0x1c], R19 ;  /* 0x00001c1308007985 */ /* 0x0107e8000c101906 */
[----:B-1----:R-:W4:Y:S04]  /*a7c0*/  LDG.E.64 R10, desc[UR6][R38.64] ;  /* 0x00000006260a7981 */ /* 0x002f28000c1e1b00 */
[----:B----4-:R3:W-:Y:S04]  /*a7d0*/  ST.E desc[UR6][R10.64+0x20], R18 ;  /* 0x000020120a007985 */ /* 0x0107e8000c101906 */
[----:B--2---:R-:W2:Y:S04]  /*a7e0*/  LDG.E.64 R12, desc[UR6][R38.64] ;  /* 0x00000006260c7981 */ /* 0x004ea8000c1e1b00 */
[----:B--2---:R3:W-:Y:S04]  /*a7f0*/  ST.E desc[UR6][R12.64+0x24], R4 ;  /* 0x000024040c007985 */ /* 0x0047e8000c101906 */
[----:B------:R-:W2:Y:S01]  /*a800*/  LDG.E R30, desc[UR6][R38.64+0xc] ;  /* 0x00000c06261e7981 */ /* 0x000ea2000c1e1900 */
[----:B------:R-:W-:Y:S01]  /*a810*/  BSSY.RECONVERGENT B1, `(.L_x_135) ;  /* 0x00000b2000017945 */ /* 0x000fe20003800200 */
[----:B------:R-:W-:Y:S01]  /*a820*/  IMAD.MOV.U32 R14, RZ, RZ, 0x3f800000 ;  /* 0x3f800000ff0e7424 */ /* 0x000fe200078e00ff */
[----:B------:R-:W-:-:S02]  /*a830*/  MOV R0, RZ ;  /* 0x000000ff00007202 */ /* 0x000fc40000000f00 */
[----:B--2---:R-:W-:-:S13]  /*a840*/  ISETP.NE.AND P0, PT, R30, RZ, PT ;  /* 0x000000ff1e00720c */ /* 0x004fda0003f05270 */
[----:B---3--:R-:W-:Y:S05]  /*a850*/  @!P0 BRA `(.L_x_136) ;  /* 0x0000000800b48947 */ /* 0x008fea0003800000 */
[----:B------:R0:W5:Y:S01]  /*a860*/  LDG.E.64 R18, desc[UR6][R38.64] ;  /* 0x0000000626127981 */ /* 0x000162000c1e1b00 */
[----:B------:R-:W-:Y:S01]  /*a870*/  HFMA2 R14, -RZ, RZ, 1.875, 0 ;  /* 0x3f800000ff0e7431 */ /* 0x000fe200000001ff */
[----:B------:R-:W-:Y:S01]  /*a880*/  MOV R5, RZ ;  /* 0x000000ff00057202 */ /* 0x000fe20000000f00 */
[----:B------:R-:W-:-:S07]  /*a890*/  IMAD.MOV.U32 R0, RZ, RZ, RZ ;  /* 0x000000ffff007224 */ /* 0x000fce00078e00ff */
.L_x_144:
        /* <DEDUP_REMOVED lines=13> */
[----:B------:R-:W-:Y:S01]  /*a970*/  IMAD.MOV.U32 R15, RZ, RZ, 0x3a2c32e4 ;  /* 0x3a2c32e4ff0f7424 */ /* 0x000fe200078e00ff */
[----:B------:R-:W-:Y:S02]  /*a980*/  FSETP.NEU.AND P2, PT, |R2|, +INF , PT ;  /* 0x7f8000000200780b */ /* 0x000fe40003f4d200 */
[----:B------:R-:W-:-:S04]  /*a990*/  FSEL R9, R9, |R2|, !P0 ;  /* 0x4000000209097208 */ /* 0x000fc80004000000 */
[----:B------:R-:W-:-:S04]  /*a9a0*/  IADD3 R4, PT, PT, R9, -0x3f3504f3, RZ ;  /* 0xc0cafb0d09047810 */ /* 0x000fc80007ffe0ff */
[----:B------:R-:W-:-:S04]  /*a9b0*/  LOP3.LUT R4, R4, 0xff800000, RZ, 0xc0, !PT ;  /* 0xff80000004047812 */ /* 0x000fc800078ec0ff */
[-C--:B------:R-:W-:Y:S02]  /*a9c0*/  IADD3 R9, PT, PT, R9, -R4.reuse, RZ ;  /* 0x8000000409097210 */ /* 0x080fe40007ffe0ff */
        /* <DEDUP_REMOVED lines=28> */
[----:B------:R-:W1:Y:S01]  /*ab90*/  FRND R11, R8 ;  /* 0x00000008000b7307 */ /* 0x000e620000201000 */
[----:B------:R-:W-:Y:S01]  /*aba0*/  FADD R4, R13, -R4 ;  /* 0x800000040d047221 */ /* 0x000fe20000000000 */
[----:B------:R-:W-:Y:S01]  /*abb0*/  FFMA R9, R9, 0.5, -R8 ;  /* 0x3f00000009097823 */ /* 0x000fe20000000808 */
[----:B------:R-:W-:Y:S02]  /*abc0*/  MOV R13, 0x391fcb8e ;  /* 0x391fcb8e000d7802 */ /* 0x000fe40000000f00 */
[----:B------:R-:W-:Y:S01]  /*abd0*/  FSETP.GT.AND P1, PT, |R8|, 152, PT ;  /* 0x431800000800780b */ /* 0x000fe20003f24200 */
        /* <DEDUP_REMOVED lines=19> */
.L_x_138:
[----:B------:R-:W-:Y:S05]  /*ad10*/  BSYNC.RECONVERGENT B2 ;  /* 0x0000000000027941 */ /* 0x000fea0003800200 */
.L_x_137:
        /* <DEDUP_REMOVED lines=14> */
.L_x_140:
[----:B------:R-:W-:Y:S05]  /*ae00*/  BSYNC.RECONVERGENT B4 ;  /* 0x0000000000047941 */ /* 0x000fea0003800200 */
.L_x_139:
        /* <DEDUP_REMOVED lines=11> */
[----:B------:R-:W-:Y:S01]  /*aec0*/  @!P0 MOV R2, RZ ;  /* 0x000000ff00028202 */ /* 0x000fe20000000f00 */
[----:B------:R-:W-:Y:S06]  /*aed0*/  @!P0 BRA `(.L_x_142) ;  /* 0x0000000000bc8947 */ /* 0x000fec0003800000 */
[----:B------:R-:W-:Y:S02]  /*aee0*/  IMAD.SHL.U32 R2, R11, 0x100, RZ ;  /* 0x000001000b027824 */ /* 0x000fe400078e00ff */
[----:B------:R-:W-:Y:S01]  /*aef0*/  HFMA2 R12, -RZ, RZ, 0, 0 ;  /* 0x00000000ff0c7431 */ /* 0x000fe200000001ff */
[----:B------:R-:W-:Y:S01]  /*af00*/  MOV R4, RZ ;  /* 0x000000ff00047202 */ /* 0x000fe20000000f00 */
[----:B------:R-:W-:Y:S01]  /*af10*/  UMOV UR5, URZ ;  /* 0x000000ff00057c82 */ /* 0x000fe20008000000 */
[----:B------:R-:W-:-:S07]  /*af20*/  LOP3.LUT R15, R2, 0x80000000, RZ, 0xfc, !PT ;  /* 0x80000000020f7812 */ /* 0x000fce00078efcff */
.L_x_143:
[----:B-1----:R-:W1:Y:S02]  /*af30*/  LDC.64 R8, c[0x4][0x10] ;  /* 0x01000400ff087b82 */ /* 0x002e640000000a00 */
[----:B-1----:R-:W-:-:S05]  /*af40*/  IMAD.WIDE.U32 R16, R4, 0x4, R8 ;  /* 0x0000000404107825 */ /* 0x002fca00078e0008 */
[----:B------:R-:W2:Y:S01]  /*af50*/  LDG.E.CONSTANT R8, desc[UR6][R16.64] ;  /* 0x0000000610087981 */ /* 0x000ea2000c1e9900 */
[C---:B------:R-:W-:Y:S01]  /*af60*/  IMAD R2, R4.reuse, 0x4, R1 ;  /* 0x0000000404027824 */ /* 0x040fe200078e0201 */
[----:B------:R-:W-:-:S04]  /*af70*/  IADD3 R4, PT, PT, R4, 0x1, RZ ;  /* 0x0000000104047810 */ /* 0x000fc80007ffe0ff */
        /* <DEDUP_REMOVED lines=8> */
[C---:B-1----:R-:W-:Y:S02]  /*b000*/  LOP3.LUT R2, R8.reuse, 0xe0, RZ, 0xc0, !PT ;  /* 0x000000e008027812 */ /* 0x042fe400078ec0ff */
[----:B------:R-:W-:Y:S02]  /*b010*/  LOP3.LUT P0, RZ, R8, 0x1f, RZ, 0xc0, !PT ;  /* 0x0000001f08ff7812 */ /* 0x000fe4000780c0ff */
[----:B------:R-:W-:-:S04]  /*b020*/  IADD3 R2, PT, PT, R2, -0x80, RZ ;  /* 0xffffff8002027810 */ /* 0x000fc80007ffe0ff */
        /* <DEDUP_REMOVED lines=11> */
[C-C-:B------:R-:W-:Y:S01]  /*b0e0*/  SHF.L.W.U32.HI R4, R9.reuse, 0x2, R2.reuse ;  /* 0x0000000209047819 */ /* 0x140fe20000010e02 */
[----:B------:R-:W-:Y:S01]  /*b0f0*/  IMAD.SHL.U32 R9, R9, 0x4, RZ ;  /* 0x0000000409097824 */ /* 0x000fe200078e00ff */
[----:B------:R-:W-:Y:S02]  /*b100*/  SHF.R.U32.HI R15, RZ, 0x1e, R2 ;  /* 0x0000001eff0f7819 */ /* 0x000fe40000011602 */
[----:B------:R-:W-:-:S02]  /*b110*/  SHF.R.S32.HI R10, RZ, 0x1f, R4 ;  /* 0x0000001fff0a7819 */ /* 0x000fc40000011404 */
[----:B------:R-:W-:Y:S02]  /*b120*/  LEA.HI R2, R4, R15, RZ, 0x1 ;  /* 0x0000000f04027211 */ /* 0x000fe400078f08ff */
[C---:B------:R-:W-:Y:S02]  /*b130*/  LOP3.LUT R8, R10.reuse, R9, RZ, 0x3c, !PT ;  /* 0x000000090a087212 */ /* 0x040fe400078e3cff */
[----:B------:R-:W-:Y:S02]  /*b140*/  LOP3.LUT R9, R10, R4, RZ, 0x3c, !PT ;  /* 0x000000040a097212 */ /* 0x000fe400078e3cff */
[----:B------:R-:W-:Y:S02]  /*b150*/  LOP3.LUT R11, R4, R11, RZ, 0x3c, !PT ;  /* 0x0000000b040b7212 */ /* 0x000fe400078e3cff */
[----:B------:R-:W-:Y:S02]  /*b160*/  IADD3 R4, PT, PT, -R2, RZ, RZ ;  /* 0x000000ff02047210 */ /* 0x000fe40007ffe1ff */
[----:B------:R-:W2:Y:S01]  /*b170*/  I2F.F64.S64 R8, R8 ;  /* 0x0000000800087312 */ /* 0x000ea20000301c00 */
[----:B------:R-:W-:-:S02]  /*b180*/  ISETP.GE.AND P1, PT, R11, RZ, PT ;  /* 0x000000ff0b00720c */ /* 0x000fc40003f26270 */
[----:B------:R-:W-:Y:S01]  /*b190*/  @!P0 MOV R2, R4 ;  /* 0x0000000400028202 */ /* 0x000fe20000000f00 */
[----:B--2---:R-:W-:-:S10]  /*b1a0*/  DMUL R12, R8, UR8 ;  /* 0x00000008080c7c28 */ /* 0x004fd40008000000 */
[----:B------:R-:W1:Y:S02]  /*b1b0*/  F2F.F32.F64 R12, R12 ;  /* 0x0000000c000c7310 */ /* 0x000e640000301000 */
[----:B-1----:R-:W-:-:S07]  /*b1c0*/  FSEL R4, -R12, R12, !P1 ;  /* 0x0000000c0c047208 */ /* 0x002fce0004800100 */
.L_x_142:
[----:B------:R-:W-:Y:S05]  /*b1d0*/  BSYNC.RECONVERGENT B2 ;  /* 0x0000000000027941 */ /* 0x000fea0003800200 */
.L_x_141:
[----:B------:R-:W-:Y:S01]  /*b1e0*/  LOP3.LUT R10, R2, 0x1, RZ, 0xc0, !PT ;  /* 0x00000001020a7812 */ /* 0x000fe200078ec0ff */
[----:B------:R-:W-:Y:S02]  /*b1f0*/  IMAD.MOV.U32 R8, RZ, RZ, 0x37cbac00 ;  /* 0x37cbac00ff087424 */ /* 0x000fe400078e00ff */
[----:B------:R-:W-:Y:S01]  /*b200*/  FMUL R9, R4, R4 ;  /* 0x0000000404097220 */ /* 0x000fe20000400000 */
[----:B------:R-:W-:Y:S01]  /*b210*/  IADD3 R2, PT, PT, R2, 0x1, RZ ;  /* 0x0000000102027810 */ /* 0x000fe20007ffe0ff */
[----:B------:R-:W-:Y:S01]  /*b220*/  IMAD.MOV.U32 R13, RZ, RZ, 0x3e2aaaa8 ;  /* 0x3e2aaaa8ff0d7424 */ /* 0x000fe200078e00ff */
[----:B------:R-:W-:Y:S01]  /*b230*/  ISETP.NE.U32.AND P0, PT, R10, 0x1, PT ;  /* 0x000000010a00780c */ /* 0x000fe20003f05070 */
[----:B------:R-:W-:Y:S02]  /*b240*/  HFMA2 R10, -RZ, RZ, 1.0078125, -8.98838043212890625e-05 ;  /* 0x3c0885e4ff0a7431 */ /* 0x000fe400000001ff */
[----:B------:R-:W-:Y:S01]  /*b250*/  FFMA R8, R9, R8, -0.0013887860113754868507 ;  /* 0xbab607ed09087423 */ /* 0x000fe20000000008 */
[----:B------:R-:W-:-:S02]  /*b260*/  LOP3.LUT P1, RZ, R2, 0x2, RZ, 0xc0, !PT ;  /* 0x0000000202ff7812 */ /* 0x000fc4000782c0ff */
[----:B------:R-:W-:Y:S02]  /*b270*/  FSEL R2, R4, 1, !P0 ;  /* 0x3f80000004027808 */ /* 0x000fe40004000000 */
[----:B------:R-:W-:Y:S02]  /*b280*/  FSEL R8, R8, -0.00019574658654164522886, P0 ;  /* 0xb94d415308087808 */ /* 0x000fe40000000000 */
[----:B------:R-:W-:Y:S01]  /*b290*/  FSEL R13, -R13, -0.4999999701976776123, !P0 ;  /* 0xbeffffff0d0d7808 */ /* 0x000fe20004000100 */
[----:B------:R-:W-:Y:S01]  /*b2a0*/  FFMA R11, R9, R2, RZ ;  /* 0x00000002090b7223 */ /* 0x000fe200000000ff */
[----:B------:R-:W-:Y:S02]  /*b2b0*/  FSEL R10, R10, 0.041666727513074874878, !P0 ;  /* 0x3d2aaabb0a0a7808 */ /* 0x000fe40004000000 */
[----:B------:R-:W-:-:S03]  /*b2c0*/  ISETP.NE.AND P0, PT, R5, R30, PT ;  /* 0x0000001e0500720c */ /* 0x000fc60003f05270 */
[----:B------:R-:W-:-:S04]  /*b2d0*/  FFMA R8, R9, R8, R10 ;  /* 0x0000000809087223 */ /* 0x000fc8000000000a */
[----:B------:R-:W-:-:S04]  /*b2e0*/  FFMA R8, R9, R8, R13 ;  /* 0x0000000809087223 */ /* 0x000fc8000000000d */
[----:B------:R-:W-:-:S04]  /*b2f0*/  FFMA R11, R11, R8, R2 ;  /* 0x000000080b0b7223 */ /* 0x000fc80000000002 */
[----:B------:R-:W-:-:S04]  /*b300*/  @P1 FADD R11, RZ, -R11 ;  /* 0x8000000bff0b1221 */ /* 0x000fc80000000000 */
[----:B------:R-:W-:Y:S01]  /*b310*/  FMUL R14, R11, R14 ;  /* 0x0000000e0b0e7220 */ /* 0x000fe20000400000 */
[----:B------:R-:W-:Y:S06]  /*b320*/  @P0 BRA `(.L_x_144) ;  /* 0xfffffff4005c0947 */ /* 0x000fec000383ffff */
.L_x_136:
[----:B------:R-:W-:Y:S05]  /*b330*/  BSYNC.RECONVERGENT B1 ;  /* 0x0000000000017941 */ /* 0x000fea0003800200 */
.L_x_135:
[----:B------:R-:W-:Y:S01]  /*b340*/  HFMA2 R2, -RZ, RZ, 5.4765625, 0 ;  /* 0x457a0000ff027431 */ /* 0x000fe200000001ff */
[----:B------:R-:W-:Y:S01]  /*b350*/  MOV R5, 0x3983126f ;  /* 0x3983126f00057802 */ /* 0x000fe20000000f00 */
[----:B------:R-:W1:Y:S01]  /*b360*/  FCHK P0, R0, 4000 ;  /* 0x457a000000007902 */ /* 0x000e620000000000 */
[----:B------:R-:W-:Y:S03]  /*b370*/  BSSY.RECONVERGENT B1, `(.L_x_145) ;  /* 0x000000b000017945 */ /* 0x000fe60003800200 */
        /* <DEDUP_REMOVED lines=10> */
.L_x_146:
[----:B------:R-:W-:Y:S05]  /*b420*/  BSYNC.RECONVERGENT B1 ;  /* 0x0000000000017941 */ /* 0x000fea0003800200 */
.L_x_145:
        /* <DEDUP_REMOVED lines=20> */
.L_x_148:
[----:B------:R-:W-:Y:S05]  /*b570*/  BSYNC.RECONVERGENT B1 ;  /* 0x0000000000017941 */ /* 0x000fea0003800200 */
.L_x_147:
[----:B------:R-:W1:Y:S01]  /*b580*/  F2F.F32.F64 R29, R10 ;  /* 0x0000000a001d7310 */ /* 0x000e620000301000 */
[-C--:B------:R-:W-:Y:S02]  /*b590*/  MOV R5, R30.reuse ;  /* 0x0000001e00057202 */ /* 0x080fe40000000f00 */
[----:B------:R-:W-:Y:S01]  /*b5a0*/  MOV R0, R30 ;  /* 0x0000001e00007202 */ /* 0x000fe20000000f00 */
[----:B-1----:R1:W-:Y:S06]  /*b5b0*/  STG.E desc[UR6][R38.64+0x8], R29 ;  /* 0x0000081d26007986 */ /* 0x0023ec000c101906 */
.L_x_134:
[----:B------:R-:W-:Y:S05]  /*b5c0*/  BSYNC.RECONVERGENT B0 ;  /* 0x0000000000007941 */ /* 0x000fea0003800200 */
.L_x_133:
[----:B------:R-:W-:Y:S01]  /*b5d0*/  IMAD.MOV.U32 R4, RZ, RZ, R0 ;  /* 0x000000ffff047224 */ /* 0x000fe200078e0000 */
[----:B------:R-:W-:Y:S06]  /*b5e0*/  BRA.U UP0, `(.L_x_149) ;  /* 0xffffff6900787547 */ /* 0x000fec000b83ffff */
[----:B------:R-:W-:Y:S05]  /*b5f0*/  EXIT ;  /* 0x000000000000794d */ /* 0x000fea0003800000 */
        .weak           $__internal_0_$__cuda_sm20_dblrcp_rn_slowpath_v3
        .type           $__internal_0_$__cuda_sm20_dblrcp_rn_slowpath_v3,@function
        .size           $__internal_0_$__cuda_sm20_dblrcp_rn_slowpath_v3,($__internal_1_$__cuda_sm20_div_rn_f64_full - $__internal_0_$__cuda_sm20_dblrcp_rn_slowpath_v3)
$__internal_0_$__cuda_sm20_dblrcp_rn_slowpath_v3:
[----:B------:R-:W-:Y:S01]  /*b600*/  DSETP.GTU.AND P0, PT, |R8|, +INF , PT ;  /* 0x7ff000000800742a */ /* 0x000fe20003f0c200 */
[----:B------:R-:W-:-:S13]  /*b610*/  BSSY.RECONVERGENT B2, `(.L_x_150) ;  /* 0x0000023000027945 */ /* 0x000fda0003800200 */
[----:B------:R-:W-:Y:S05]  /*b620*/  @P0 BRA `(.L_x_151) ;  /* 0x00000000007c0947 */ /* 0x000fea0003800000 */
[----:B------:R-:W-:-:S04]  /*b630*/  LOP3.LUT R11, R9, 0x7fffffff, RZ, 0xc0, !PT ;  /* 0x7fffffff090b7812 */ /* 0x000fc800078ec0ff */
[----:B------:R-:W-:-:S04]  /*b640*/  IADD3 R10, PT, PT, R11, -0x1, RZ ;  /* 0xffffffff0b0a7810 */ /* 0x000fc80007ffe0ff */
[----:B------:R-:W-:-:S13]  /*b650*/  ISETP.GE.U32.AND P0, PT, R10, 0x7fefffff, PT ;  /* 0x7fefffff0a00780c */ /* 0x000fda0003f06070 */
[----:B------:R-:W-:Y:S02]  /*b660*/  @P0 LOP3.LUT R17, R9, 0x7ff00000, RZ, 0x3c, !PT ;  /* 0x7ff0000009110812 */ /* 0x000fe400078e3cff */
[----:B------:R-:W-:Y:S01]  /*b670*/  @P0 MOV R16, RZ ;  /* 0x000000ff00100202 */ /* 0x000fe20000000f00 */
[----:B------:R-:W-:Y:S06]  /*b680*/  @P0 BRA `(.L_x_152) ;  /* 0x00000000006c0947 */ /* 0x000fec0003800000 */
[----:B------:R-:W-:-:S13]  /*b690*/  ISETP.GE.U32.AND P0, PT, R11, 0x1000001, PT ;  /* 0x010000010b00780c */ /* 0x000fda0003f06070 */
[----:B------:R-:W-:Y:S05]  /*b6a0*/  @!P0 BRA `(.L_x_153) ;  /* 0x0000000000348947 */ /* 0x000fea0003800000 */
[----:B------:R-:W-:Y:S01]  /*b6b0*/  VIADD R17, R9, 0xc0200000 ;  /* 0xc020000009117836 */ /* 0x000fe20000000000 */
[----:B------:R-:W-:-:S03]  /*b6c0*/  MOV R16, R8 ;  /* 0x0000000800107202 */ /* 0x000fc60000000f00 */
[----:B------:R-:W0:Y:S03]  /*b6d0*/  MUFU.RCP64H R13, R17 ;  /* 0x00000011000d7308 */ /* 0x000e260000001800 */
[----:B0-----:R-:W-:-:S08]  /*b6e0*/  DFMA R10, -R16, R12, 1 ;  /* 0x3ff00000100a742b */ /* 0x001fd0000000010c */
[----:B------:R-:W-:-:S08]  /*b6f0*/  DFMA R10, R10, R10, R10 ;  /* 0x0000000a0a0a722b */ /* 0x000fd0000000000a */
[----:B------:R-:W-:-:S08]  /*b700*/  DFMA R10, R12, R10, R12 ;  /* 0x0000000a0c0a722b */ /* 0x000fd0000000000c */
[----:B------:R-:W-:-:S08]  /*b710*/  DFMA R12, -R16, R10, 1 ;  /* 0x3ff00000100c742b */ /* 0x000fd0000000010a */
[----:B------:R-:W-:-:S08]  /*b720*/  DFMA R10, R10, R12, R10 ;  /* 0x0000000c0a0a722b */ /* 0x000fd0000000000a */
[----:B------:R-:W-:-:S08]  /*b730*/  DMUL R10, R10, 2.2250738585072013831e-308 ;  /* 0x001000000a0a7828 */ /* 0x000fd00000000000 */
[----:B------:R-:W-:-:S08]  /*b740*/  DFMA R8, -R8, R10, 1 ;  /* 0x3ff000000808742b */ /* 0x000fd0000000010a */
[----:B------:R-:W-:-:S08]  /*b750*/  DFMA R8, R8, R8, R8 ;  /* 0x000000080808722b */ /* 0x000fd00000000008 */
[----:B------:R-:W-:Y:S01]  /*b760*/  DFMA R16, R10, R8, R10 ;  /* 0x000000080a10722b */ /* 0x000fe2000000000a */
[----:B------:R-:W-:Y:S10]  /*b770*/  BRA `(.L_x_152) ;  /* 0x0000000000307947 */ /* 0x000ff40003800000 */
.L_x_153:
[----:B------:R-:W-:Y:S01]  /*b780*/  DMUL R10, R8, 8.11296384146066816958e+31 ;  /* 0x46900000080a7828 */ /* 0x000fe20000000000 */
[----:B------:R-:W-:-:S05]  /*b790*/  MOV R8, R12 ;  /* 0x0000000c00087202 */ /* 0x000fca0000000f00 */
[----:B------:R-:W0:Y:S02]  /*b7a0*/  MUFU.RCP64H R9, R11 ;  /* 0x0000000b00097308 */ /* 0x000e240000001800 */
[----:B0-----:R-:W-:-:S08]  /*b7b0*/  DFMA R12, -R10, R8, 1 ;  /* 0x3ff000000a0c742b */ /* 0x001fd00000000108 */
[----:B------:R-:W-:-:S08]  /*b7c0*/  DFMA R12, R12, R12, R12 ;  /* 0x0000000c0c0c722b */ /* 0x000fd0000000000c */
[----:B------:R-:W-:-:S08]  /*b7d0*/  DFMA R12, R8, R12, R8 ;  /* 0x0000000c080c722b */ /* 0x000fd00000000008 */
[----:B------:R-:W-:-:S08]  /*b7e0*/  DFMA R8, -R10, R12, 1 ;  /* 0x3ff000000a08742b */ /* 0x000fd0000000010c */
[----:B------:R-:W-:-:S08]  /*b7f0*/  DFMA R8, R12, R8, R12 ;  /* 0x000000080c08722b */ /* 0x000fd0000000000c */
[----:B------:R-:W-:Y:S01]  /*b800*/  DMUL R16, R8, 8.11296384146066816958e+31 ;  /* 0x4690000008107828 */ /* 0x000fe20000000000 */
[----:B------:R-:W-:Y:S10]  /*b810*/  BRA `(.L_x_152) ;  /* 0x0000000000087947 */ /* 0x000ff40003800000 */
.L_x_151:
[----:B------:R-:W-:Y:S01]  /*b820*/  LOP3.LUT R17, R9, 0x80000, RZ, 0xfc, !PT ;  /* 0x0008000009117812 */ /* 0x000fe200078efcff */
[----:B------:R-:W-:-:S07]  /*b830*/  IMAD.MOV.U32 R16, RZ, RZ, R8 ;  /* 0x000000ffff107224 */ /* 0x000fce00078e0008 */
.L_x_152:
[----:B------:R-:W-:Y:S05]  /*b840*/  BSYNC.RECONVERGENT B2 ;  /* 0x0000000000027941 */ /* 0x000fea0003800200 */
.L_x_150:
[----:B------:R-:W-:Y:S02]  /*b850*/  HFMA2 R9, -RZ, RZ, 0, 0 ;  /* 0x00000000ff097431 */ /* 0x000fe400000001ff */
[----:B------:R-:W-:Y:S01]  /*b860*/  IMAD.MOV.U32 R8, RZ, RZ, R2 ;  /* 0x000000ffff087224 */ /* 0x000fe200078e0002 */
[----:B------:R-:W-:Y:S02]  /*b870*/  MOV R10, R16 ;  /* 0x00000010000a7202 */ /* 0x000fe40000000f00 */
[----:B------:R-:W-:Y:S01]  /*b880*/  MOV R11, R17 ;  /* 0x00000011000b7202 */ /* 0x000fe20000000f00 */
[----:B------:R-:W-:Y:S06]  /*b890*/  RET.REL.NODEC R8 `(_Z4getqP4nest) ;  /* 0xffffff4408d87950 */ /* 0x000fec0003c3ffff */
        .weak           $__internal_1_$__cuda_sm20_div_rn_f64_full
        .type           $__internal_1_$__cuda_sm20_div_rn_f64_full,@function
        .size           $__internal_1_$__cuda_sm20_div_rn_f64_full,($__internal_2_$__cuda_sm3x_div_rn_noftz_f32_slowpath - $__internal_1_$__cuda_sm20_div_rn_f64_full)
$__internal_1_$__cuda_sm20_div_rn_f64_full:
[C---:B------:R-:W-:Y:S01]  /*b8a0*/  FSETP.GEU.AND P0, PT, |R39|.reuse, 1.469367938527859385e-39, PT ;  /* 0x001000002700780b */ /* 0x040fe20003f0e200 */
[----:B------:R-:W-:Y:S01]  /*b8b0*/  IMAD.MOV.U32 R9, RZ, RZ, R39 ;  /* 0x000000ffff097224 */ /* 0x000fe200078e0027 */
[----:B------:R-:W-:Y:S01]  /*b8c0*/  LOP3.LUT R18, R39, 0x800fffff, RZ, 0xc0, !PT ;  /* 0x800fffff27127812 */ /* 0x000fe200078ec0ff */
[----:B------:R-:W-:Y:S01]  /*b8d0*/  BSSY.RECONVERGENT B3, `(.L_x_154) ;  /* 0x0000056000037945 */ /* 0x000fe20003800200 */
[-C--:B------:R-:W-:Y:S02]  /*b8e0*/  MOV R8, R38.reuse ;  /* 0x0000002600087202 */ /* 0x080fe40000000f00 */
[----:B------:R-:W-:Y:S02]  /*b8f0*/  LOP3.LUT R19, R18, 0x3ff00000, RZ, 0xfc, !PT ;  /* 0x3ff0000012137812 */ /* 0x000fe400078efcff */
[----:B------:R-:W-:Y:S02]  /*b900*/  MOV R18, R38 ;  /* 0x0000002600127202 */ /* 0x000fe40000000f00 */
[----:B------:R-:W-:-:S02]  /*b910*/  FSETP.GEU.AND P2, PT, |R35|, 1.469367938527859385e-39, PT ;  /* 0x001000002300780b */ /* 0x000fc40003f4e200 */
[----:B------:R-:W-:Y:S01]  /*b920*/  MOV R12, 0x1 ;  /* 0x00000001000c7802 */ /* 0x000fe20000000f00 */
[----:B------:R-:W-:Y:S01]  /*b930*/  @!P0 DMUL R18, R8, 8.98846567431157953865e+307 ;  /* 0x7fe0000008128828 */ /* 0x000fe20000000000 */
[----:B------:R-:W-:Y:S02]  /*b940*/  LOP3.LUT R37, R35, 0x7ff00000, RZ, 0xc0, !PT ;  /* 0x7ff0000023257812 */ /* 0x000fe400078ec0ff */
[----:B------:R-:W-:Y:S02]  /*b950*/  LOP3.LUT R38, R39, 0x7ff00000, RZ, 0xc0, !PT ;  /* 0x7ff0000027267812 */ /* 0x000fe400078ec0ff */
[----:B------:R-:W-:Y:S01]  /*b960*/  MOV R16, R34 ;  /* 0x0000002200107202 */ /* 0x000fe20000000f00 */
[----:B------:R-:W0:Y:S01]  /*b970*/  MUFU.RCP64H R13, R19 ;  /* 0x00000013000d7308 */ /* 0x000e220000001800 */
[----:B------:R-:W-:Y:S01]  /*b980*/  ISETP.GE.U32.AND P1, PT, R37, R38, PT ;  /* 0x000000262500720c */ /* 0x000fe20003f26070 */
[----:B------:R-:W-:Y:S02]  /*b990*/  IMAD.MOV.U32 R39, RZ, RZ, R37 ;  /* 0x000000ffff277224 */ /* 0x000fe400078e0025 */
[----:B------:R-:W-:-:S02]  /*b9a0*/  @!P2 LOP3.LUT R2, R9, 0x7ff00000, RZ, 0xc0, !PT ;  /* 0x7ff000000902a812 */ /* 0x000fc400078ec0ff */
[----:B------:R-:W-:Y:S02]  /*b9b0*/  @!P0 LOP3.LUT R38, R19, 0x7ff00000, RZ, 0xc0, !PT ;  /* 0x7ff0000013268812 */ /* 0x000fe400078ec0ff */
[----:B------:R-:W-:Y:S01]  /*b9c0*/  @!P2 ISETP.GE.U32.AND P3, PT, R37, R2, PT ;  /* 0x000000022500a20c */ /* 0x000fe20003f66070 */
[----:B------:R-:W-:-:S05]  /*b9d0*/  IMAD.MOV.U32 R2, RZ, RZ, 0x1ca00000 ;  /* 0x1ca00000ff027424 */ /* 0x000fca00078e00ff */
[----:B------:R-:W-:Y:S01]  /*b9e0*/  SEL R17, R2, 0x63400000, !P1 ;  /* 0x6340000002117807 */ /* 0x000fe20004800000 */
[----:B0-----:R-:W-:-:S03]  /*b9f0*/  DFMA R10, R12, -R18, 1 ;  /* 0x3ff000000c0a742b */ /* 0x001fc60000000812 */
[----:B------:R-:W-:-:S05]  /*ba00*/  LOP3.LUT R17, R17, 0x800fffff, R35, 0xf8, !PT ;  /* 0x800fffff11117812 */ /* 0x000fca00078ef823 */
[----:B------:R-:W-:-:S08]  /*ba10*/  DFMA R10, R10, R10, R10 ;  /* 0x0000000a0a0a722b */ /* 0x000fd0000000000a */
[----:B------:R-:W-:Y:S01]  /*ba20*/  DFMA R10, R12, R10, R12 ;  /* 0x0000000a0c0a722b */ /* 0x000fe2000000000c */
[----:B------:R-:W-:Y:S02]  /*ba30*/  @!P2 SEL R13, R2, 0x63400000, !P3 ;  /* 0x63400000020da807 */ /* 0x000fe40005800000 */
[----:B------:R-:W-:Y:S02]  /*ba40*/  @!P2 MOV R12, RZ ;  /* 0x000000ff000ca202 */ /* 0x000fe40000000f00 */
[----:B------:R-:W-:-:S03]  /*ba50*/  @!P2 LOP3.LUT R13, R13, 0x80000000, R35, 0xf8, !PT ;  /* 0x800000000d0da812 */ /* 0x000fc600078ef823 */
[----:B------:R-:W-:Y:S01]  /*ba60*/  DFMA R14, R10, -R18, 1 ;  /* 0x3ff000000a0e742b */ /* 0x000fe20000000812 */
[----:B------:R-:W-:-:S06]  /*ba70*/  @!P2 LOP3.LUT R13, R13, 0x100000, RZ, 0xfc, !PT ;  /* 0x001000000d0da812 */ /* 0x000fcc00078efcff */
[----:B------:R-:W-:Y:S02]  /*ba80*/  @!P2 DFMA R16, R16, 2, -R12 ;  /* 0x400000001010a82b */ /* 0x000fe4000000080c */
[----:B------:R-:W-:-:S08]  /*ba90*/  DFMA R14, R10, R14, R10 ;  /* 0x0000000e0a0e722b */ /* 0x000fd0000000000a */
[----:B------:R-:W-:Y:S01]  /*baa0*/  @!P2 LOP3.LUT R39, R17, 0x7ff00000, RZ, 0xc0, !PT ;  /* 0x7ff000001127a812 */ /* 0x000fe200078ec0ff */
[----:B------:R-:W-:-:S03]  /*bab0*/  DMUL R12, R14, R16 ;  /* 0x000000100e0c7228 */ /* 0x000fc60000000000 */
[----:B------:R-:W-:-:S04]  /*bac0*/  IADD3 R40, PT, PT, R39, -0x1, RZ ;  /* 0xffffffff27287810 */ /* 0x000fc80007ffe0ff */
[----:B------:R-:W-:Y:S01]  /*bad0*/  ISETP.GT.U32.AND P0, PT, R40, 0x7feffffe, PT ;  /* 0x7feffffe2800780c */ /* 0x000fe20003f04070 */
[----:B------:R-:W-:Y:S01]  /*bae0*/  DFMA R10, R12, -R18, R16 ;  /* 0x800000120c0a722b */ /* 0x000fe20000000010 */
[----:B------:R-:W-:-:S04]  /*baf0*/  IADD3 R40, PT, PT, R38, -0x1, RZ ;  /* 0xffffffff26287810 */ /* 0x000fc80007ffe0ff */
[----:B------:R-:W-:-:S03]  /*bb00*/  ISETP.GT.U32.OR P0, PT, R40, 0x7feffffe, P0 ;  /* 0x7feffffe2800780c */ /* 0x000fc60000704470 */
[----:B------:R-:W-:-:S10]  /*bb10*/  DFMA R10, R14, R10, R12 ;  /* 0x0000000a0e0a722b */ /* 0x000fd4000000000c */
[----:B------:R-:W-:Y:S05]  /*bb20*/  @P0 BRA `(.L_x_155) ;  /* 0x00000000006c0947 */ /* 0x000fea0003800000 */
[----:B------:R-:W-:-:S04]  /*bb30*/  LOP3.LUT R14, R9, 0x7ff00000, RZ, 0xc0, !PT ;  /* 0x7ff00000090e7812 */ /* 0x000fc800078ec0ff */
[CC--:B------:R-:W-:Y:S02]  /*bb40*/  VIADDMNMX R12, R37.reuse, -R14.reuse, 0xb9600000, !PT ;  /* 0xb9600000250c7446 */ /* 0x0c0fe4000780090e */
[----:B------:R-:W-:Y:S02]  /*bb50*/  ISETP.GE.U32.AND P0, PT, R37, R14, PT ;  /* 0x0000000e2500720c */ /* 0x000fe40003f06070 */
[----:B------:R-:W-:Y:S02]  /*bb60*/  VIMNMX R12, PT, PT, R12, 0x46a00000, PT ;  /* 0x46a000000c0c7848 */ /* 0x000fe40003fe0100 */
[----:B------:R-:W-:Y:S02]  /*bb70*/  SEL R13, R2, 0x63400000, !P0 ;  /* 0x63400000020d7807 */ /* 0x000fe40004000000 */
[----:B------:R-:W-:-:S03]  /*bb80*/  MOV R14, RZ ;  /* 0x000000ff000e7202 */ /* 0x000fc60000000f00 */
[----:B------:R-:W-:-:S05]  /*bb90*/  IMAD.IADD R2, R12, 0x1, -R13 ;  /* 0x000000010c027824 */ /* 0x000fca00078e0a0d */
[----:B------:R-:W-:-:S06]  /*bba0*/  IADD3 R15, PT, PT, R2, 0x7fe00000, RZ ;  /* 0x7fe00000020f7810 */ /* 0x000fcc0007ffe0ff */
[----:B------:R-:W-:-:S10]  /*bbb0*/  DMUL R12, R10, R14 ;  /* 0x0000000e0a0c7228 */ /* 0x000fd40000000000 */
[----:B------:R-:W-:-:S13]  /*bbc0*/  FSETP.GTU.AND P0, PT, |R13|, 1.469367938527859385e-39, PT ;  /* 0x001000000d00780b */ /* 0x000fda0003f0c200 */
[----:B------:R-:W-:Y:S05]  /*bbd0*/  @P0 BRA `(.L_x_156) ;  /* 0x0000000000940947 */ /* 0x000fea0003800000 */
[----:B------:R-:W-:Y:S01]  /*bbe0*/  DFMA R16, R10, -R18, R16 ;  /* 0x800000120a10722b */ /* 0x000fe20000000010 */
[----:B------:R-:W-:-:S09]  /*bbf0*/  IMAD.MOV.U32 R14, RZ, RZ, RZ ;  /* 0x000000ffff0e7224 */ /* 0x000fd200078e00ff */
[C---:B------:R-:W-:Y:S02]  /*bc00*/  FSETP.NEU.AND P0, PT, R17.reuse, RZ, PT ;  /* 0x000000ff1100720b */ /* 0x040fe40003f0d000 */
[----:B------:R-:W-:-:S04]  /*bc10*/  LOP3.LUT R19, R17, 0x80000000, R9, 0x48, !PT ;  /* 0x8000000011137812 */ /* 0x000fc800078e4809 */
[----:B------:R-:W-:-:S07]  /*bc20*/  LOP3.LUT R15, R19, R15, RZ, 0xfc, !PT ;  /* 0x0000000f130f7212 */ /* 0x000fce00078efcff */
[----:B------:R-:W-:Y:S05]  /*bc30*/  @!P0 BRA `(.L_x_156) ;  /* 0x00000000007c8947 */ /* 0x000fea0003800000 */
[----:B------:R-:W-:Y:S02]  /*bc40*/  IADD3 R9, PT, PT, -R2, RZ, RZ ;  /* 0x000000ff02097210 */ /* 0x000fe40007ffe1ff */
[----:B------:R-:W-:-:S06]  /*bc50*/  MOV R8, RZ ;  /* 0x000000ff00087202 */ /* 0x000fcc0000000f00 */
[----:B------:R-:W-:Y:S02]  /*bc60*/  DFMA R8, R12, -R8, R10 ;  /* 0x800000080c08722b */ /* 0x000fe4000000000a */
[----:B------:R-:W-:-:S04]  /*bc70*/  DMUL.RP R10, R10, R14 ;  /* 0x0000000e0a0a7228 */ /* 0x000fc80000008000 */
[----:B------:R-:W-:-:S04]  /*bc80*/  IADD3 R8, PT, PT, -R2, -0x43300000, RZ ;  /* 0xbcd0000002087810 */ /* 0x000fc80007ffe1ff */
[----:B------:R-:W-:Y:S02]  /*bc90*/  FSETP.NEU.AND P0, PT, |R9|, R8, PT ;  /* 0x000000080900720b */ /* 0x000fe40003f0d200 */
[----:B------:R-:W-:Y:S02]  /*bca0*/  LOP3.LUT R19, R11, R19, RZ, 0x3c, !PT ;  /* 0x000000130b137212 */ /* 0x000fe400078e3cff */
[----:B------:R-:W-:Y:S02]  /*bcb0*/  FSEL R12, R10, R12, !P0 ;  /* 0x0000000c0a0c7208 */ /* 0x000fe40004000000 */
[----:B------:R-:W-:Y:S01]  /*bcc0*/  FSEL R13, R19, R13, !P0 ;  /* 0x0000000d130d7208 */ /* 0x000fe20004000000 */
[----:B------:R-:W-:Y:S06]  /*bcd0*/  BRA `(.L_x_156) ;  /* 0x0000000000547947 */ /* 0x000fec0003800000 */
.L_x_155:
[----:B------:R-:W-:-:S14]  /*bce0*/  DSETP.NAN.AND P0, PT, R34, R34, PT ;  /* 0x000000222200722a */ /* 0x000fdc0003f08000 */
[----:B------:R-:W-:Y:S05]  /*bcf0*/  @P0 BRA `(.L_x_157) ;  /* 0x0000000000440947 */ /* 0x000fea0003800000 */
[----:B------:R-:W-:-:S14]  /*bd00*/  DSETP.NAN.AND P0, PT, R8, R8, PT ;  /* 0x000000080800722a */ /* 0x000fdc0003f08000 */
[----:B------:R-:W-:Y:S05]  /*bd10*/  @P0 BRA `(.L_x_158) ;  /* 0x0000000000300947 */ /* 0x000fea0003800000 */
[----:B------:R-:W-:Y:S01]  /*bd20*/  ISETP.NE.AND P0, PT, R39, R38, PT ;  /* 0x000000262700720c */ /* 0x000fe20003f05270 */
[----:B------:R-:W-:Y:S01]  /*bd30*/  IMAD.MOV.U32 R12, RZ, RZ, 0x0 ;  /* 0x00000000ff0c7424 */ /* 0x000fe200078e00ff */
[----:B------:R-:W-:-:S11]  /*bd40*/  MOV R13, 0xfff80000 ;  /* 0xfff80000000d7802 */ /* 0x000fd60000000f00 */
[----:B------:R-:W-:Y:S05]  /*bd50*/  @!P0 BRA `(.L_x_156) ;  /* 0x0000000000348947 */ /* 0x000fea0003800000 */
[----:B------:R-:W-:Y:S02]  /*bd60*/  ISETP.NE.AND P0, PT, R39, 0x7ff00000, PT ;  /* 0x7ff000002700780c */ /* 0x000fe40003f05270 */
[----:B------:R-:W-:Y:S02]  /*bd70*/  LOP3.LUT R13, R35, 0x80000000, R9, 0x48, !PT ;  /* 0x80000000230d7812 */ /* 0x000fe400078e4809 */
[----:B------:R-:W-:-:S13]  /*bd80*/  ISETP.EQ.OR P0, PT, R38, RZ, !P0 ;  /* 0x000000ff2600720c */ /* 0x000fda0004702670 */
[----:B------:R-:W-:Y:S02]  /*bd90*/  @P0 LOP3.LUT R2, R13, 0x7ff00000, RZ, 0xfc, !PT ;  /* 0x7ff000000d020812 */ /* 0x000fe400078efcff */
[----:B------:R-:W-:Y:S01]  /*bda0*/  @!P0 MOV R12, RZ ;  /* 0x000000ff000c8202 */ /* 0x000fe20000000f00 */
[----:B------:R-:W-:Y:S01]  /*bdb0*/  @P0 IMAD.MOV.U32 R12, RZ, RZ, RZ ;  /* 0x000000ffff0c0224 */ /* 0x000fe200078e00ff */
[----:B------:R-:W-:Y:S01]  /*bdc0*/  @P0 MOV R13, R2 ;  /* 0x00000002000d0202 */ /* 0x000fe20000000f00 */
[----:B------:R-:W-:Y:S06]  /*bdd0*/  BRA `(.L_x_156) ;  /* 0x0000000000147947 */ /* 0x000fec0003800000 */
.L_x_158:
[----:B------:R-:W-:Y:S02]  /*bde0*/  LOP3.LUT R13, R9, 0x80000, RZ, 0xfc, !PT ;  /* 0x00080000090d7812 */ /* 0x000fe400078efcff */
[----:B------:R-:W-:Y:S01]  /*bdf0*/  MOV R12, R8 ;  /* 0x00000008000c7202 */ /* 0x000fe20000000f00 */
[----:B------:R-:W-:Y:S06]  /*be00*/  BRA `(.L_x_156) ;  /* 0x0000000000087947 */ /* 0x000fec0003800000 */
.L_x_157:
[----:B------:R-:W-:Y:S01]  /*be10*/  LOP3.LUT R13, R35, 0x80000, RZ, 0xfc, !PT ;  /* 0x00080000230d7812 */ /* 0x000fe200078efcff */
[----:B------:R-:W-:-:S07]  /*be20*/  IMAD.MOV.U32 R12, RZ, RZ, R34 ;  /* 0x000000ffff0c7224 */ /* 0x000fce00078e0022 */
.L_x_156:
[----:B------:R-:W-:Y:S05]  /*be30*/  BSYNC.RECONVERGENT B3 ;  /* 0x0000000000037941 */ /* 0x000fea0003800200 */
.L_x_154:
[----:B------:R-:W-:Y:S01]  /*be40*/  IMAD.MOV.U32 R37, RZ, RZ, 0x0 ;  /* 0x00000000ff257424 */ /* 0x000fe200078e00ff */
[----:B------:R-:W-:Y:S02]  /*be50*/  MOV R8, R12 ;  /* 0x0000000c00087202 */ /* 0x000fe40000000f00 */
[----:B------:R-:W-:Y:S01]  /*be60*/  MOV R9, R13 ;  /* 0x0000000d00097202 */ /* 0x000fe20000000f00 */
[----:B------:R-:W-:Y:S06]  /*be70*/  RET.REL.NODEC R36 `(_Z4getqP4nest) ;  /* 0xffffff4024607950 */ /* 0x000fec0003c3ffff */
        .weak           $__internal_2_$__cuda_sm3x_div_rn_noftz_f32_slowpath
        .type           $__internal_2_$__cuda_sm3x_div_rn_noftz_f32_slowpath,@function
        .size           $__internal_2_$__cuda_sm3x_div_rn_noftz_f32_slowpath,($_Z4getqP4nest$__internal_trig_reduction_slowpathd - $__internal_2_$__cuda_sm3x_div_rn_noftz_f32_slowpath)
$__internal_2_$__cuda_sm3x_div_rn_noftz_f32_slowpath:
[----:B------:R-:W-:Y:S01]  /*be80*/  SHF.R.U32.HI R9, RZ, 0x17, R13 ;  /* 0x00000017ff097819 */ /* 0x000fe2000001160d */
[----:B------:R-:W-:Y:S01]  /*be90*/  BSSY.RECONVERGENT B2, `(.L_x_159) ;  /* 0x0000062000027945 */ /* 0x000fe20003800200 */
[----:B------:R-:W-:Y:S02]  /*bea0*/  SHF.R.U32.HI R12, RZ, 0x17, R17 ;  /* 0x00000017ff0c7819 */ /* 0x000fe40000011611 */
[----:B------:R-:W-:Y:S02]  /*beb0*/  LOP3.LUT R9, R9, 0xff, RZ, 0xc0, !PT ;  /* 0x000000ff09097812 */ /* 0x000fe400078ec0ff */
[----:B------:R-:W-:Y:S02]  /*bec0*/  LOP3.LUT R12, R12, 0xff, RZ, 0xc0, !PT ;  /* 0x000000ff0c0c7812 */ /* 0x000fe400078ec0ff */
[----:B------:R-:W-:Y:S02]  /*bed0*/  IADD3 R2, PT, PT, R9, -0x1, RZ ;  /* 0xffffffff09027810 */ /* 0x000fe40007ffe0ff */
[----:B------:R-:W-:-:S02]  /*bee0*/  IADD3 R11, PT, PT, R12, -0x1, RZ ;  /* 0xffffffff0c0b7810 */ /* 0x000fc40007ffe0ff */
[----:B------:R-:W-:-:S04]  /*bef0*/  ISETP.GT.U32.AND P0, PT, R2, 0xfd, PT ;  /* 0x000000fd0200780c */ /* 0x000fc80003f04070 */
[----:B------:R-:W-:-:S13]  /*bf00*/  ISETP.GT.U32.OR P0, PT, R11, 0xfd, P0 ;  /* 0x000000fd0b00780c */ /* 0x000fda0000704470 */
[----:B------:R-:W-:Y:S01]  /*bf10*/  @!P0 IMAD.MOV.U32 R10, RZ, RZ, RZ ;  /* 0x000000ffff0a8224 */ /* 0x000fe200078e00ff */
[----:B------:R-:W-:Y:S06]  /*bf20*/  @!P0 BRA `(.L_x_160) ;  /* 0x00000000005c8947 */ /* 0x000fec0003800000 */
[----:B------:R-:W-:Y:S02]  /*bf30*/  FSETP.GTU.FTZ.AND P0, PT, |R17|, +INF , PT ;  /* 0x7f8000001100780b */ /* 0x000fe40003f1c200 */
[----:B------:R-:W-:-:S04]  /*bf40*/  FSETP.GTU.FTZ.AND P1, PT, |R13|, +INF , PT ;  /* 0x7f8000000d00780b */ /* 0x000fc80003f3c200 */
[----:B------:R-:W-:-:S13]  /*bf50*/  PLOP3.LUT P0, PT, P0, P1, PT, 0xf8, 0x8f ;  /* 0x00000000008f781c */ /* 0x000fda0000703f70 */
[----:B------:R-:W-:Y:S05]  /*bf60*/  @P0 BRA `(.L_x_161) ;  /* 0x00000004004c0947 */ /* 0x000fea0003800000 */
[----:B------:R-:W-:-:S13]  /*bf70*/  LOP3.LUT P0, RZ, R13, 0x7fffffff, R17, 0xc8, !PT ;  /* 0x7fffffff0dff7812 */ /* 0x000fda000780c811 */
[----:B------:R-:W-:Y:S05]  /*bf80*/  @!P0 BRA `(.L_x_162) ;  /* 0x00000004003c8947 */ /* 0x000fea0003800000 */
[----:B------:R-:W-:Y:S02]  /*bf90*/  FSETP.NEU.FTZ.AND P0, PT, |R17|, +INF , PT ;  /* 0x7f8000001100780b */ /* 0x000fe40003f1d200 */
[----:B------:R-:W-:Y:S02]  /*bfa0*/  FSETP.NEU.FTZ.AND P2, PT, |R13|, +INF , PT ;  /* 0x7f8000000d00780b */ /* 0x000fe40003f5d200 */
[----:B------:R-:W-:-:S11]  /*bfb0*/  FSETP.NEU.FTZ.AND P1, PT, |R17|, +INF , PT ;  /* 0x7f8000001100780b */ /* 0x000fd60003f3d200 */
[----:B------:R-:W-:Y:S05]  /*bfc0*/  @!P2 BRA !P0, `(.L_x_162) ;  /* 0x00000004002ca947 */ /* 0x000fea0004000000 */
[----:B------:R-:W-:-:S04]  /*bfd0*/  LOP3.LUT P0, RZ, R17, 0x7fffffff, RZ, 0xc0, !PT ;  /* 0x7fffffff11ff7812 */ /* 0x000fc8000780c0ff */
[----:B------:R-:W-:-:S13]  /*bfe0*/  PLOP3.LUT P0, PT, P2, P0, PT, 0x2f, 0xf2 ;  /* 0x0000000000f2781c */ /* 0x000fda0001700577 */
[----:B------:R-:W-:Y:S05]  /*bff0*/  @P0 BRA `(.L_x_163) ;  /* 0x0000000400180947 */ /* 0x000fea0003800000 */
[----:B------:R-:W-:-:S04]  /*c000*/  LOP3.LUT P0, RZ, R13, 0x7fffffff, RZ, 0xc0, !PT ;  /* 0x7fffffff0dff7812 */ /* 0x000fc8000780c0ff */
[----:B------:R-:W-:-:S13]  /*c010*/  PLOP3.LUT P0, PT, P1, P0, PT, 0x2f, 0xf2 ;  /* 0x0000000000f2781c */ /* 0x000fda0000f00577 */
[----:B------:R-:W-:Y:S05]  /*c020*/  @P0 BRA `(.L_x_164) ;  /* 0x0000000400000947 */ /* 0x000fea0003800000 */
[----:B------:R-:W-:Y:S02]  /*c030*/  ISETP.GE.AND P0, PT, R11, RZ, PT ;  /* 0x000000ff0b00720c */ /* 0x000fe40003f06270 */
[----:B------:R-:W-:-:S11]  /*c040*/  ISETP.GE.AND P1, PT, R2, RZ, PT ;  /* 0x000000ff0200720c */ /* 0x000fd60003f26270 */
[----:B------:R-:W-:Y:S01]  /*c050*/  @P0 MOV R10, RZ ;  /* 0x000000ff000a0202 */ /* 0x000fe20000000f00 */
[----:B------:R-:W-:Y:S01]  /*c060*/  @!P0 FFMA R17, R17, 1.84467440737095516160e+19, RZ ;  /* 0x5f80000011118823 */ /* 0x000fe200000000ff */
[----:B------:R-:W-:Y:S01]  /*c070*/  @!P0 MOV R10, 0xffffffc0 ;  /* 0xffffffc0000a8802 */ /* 0x000fe20000000f00 */
[----:B------:R-:W-:-:S04]  /*c080*/  @!P1 FFMA R13, R13, 1.84467440737095516160e+19, RZ ;  /* 0x5f8000000d0d9823 */ /* 0x000fc800000000ff */
[----:B------:R-:W-:-:S07]  /*c090*/  @!P1 VIADD R10, R10, 0x40 ;  /* 0x000000400a0a9836 */ /* 0x000fce0000000000 */
.L_x_160:
[----:B------:R-:W-:Y:S01]  /*c0a0*/  LEA R40, R9, 0xc0800000, 0x17 ;  /* 0xc080000009287811 */ /* 0x000fe200078eb8ff */
[----:B------:R-:W-:Y:S01]  /*c0b0*/  BSSY.RECONVERGENT B3, `(.L_x_165) ;  /* 0x0000036000037945 */ /* 0x000fe20003800200 */
[----:B------:R-:W-:Y:S02]  /*c0c0*/  IADD3 R12, PT, PT, R12, -0x7f, RZ ;  /* 0xffffff810c0c7810 */ /* 0x000fe40007ffe0ff */
[----:B------:R-:W-:-:S03]  /*c0d0*/  IADD3 R40, PT, PT, -R40, R13, RZ ;  /* 0x0000000d28287210 */ /* 0x000fc60007ffe1ff */
[----:B------:R-:W-:Y:S01]  /*c0e0*/  IMAD R2, R12, -0x800000, R17 ;  /* 0xff8000000c027824 */ /* 0x000fe200078e0211 */
[----:B------:R-:W0:Y:S01]  /*c0f0*/  MUFU.RCP R16, R40 ;  /* 0x0000002800107308 */ /* 0x000e220000001000 */
[----:B------:R-:W-:-:S04]  /*c100*/  FADD.FTZ R11, -R40, -RZ ;  /* 0x800000ff280b7221 */ /* 0x000fc80000010100 */
[----:B0-----:R-:W-:-:S04]  /*c110*/  FFMA R13, R16, R11, 1 ;  /* 0x3f800000100d7423 */ /* 0x001fc8000000000b */
[----:B------:R-:W-:-:S04]  /*c120*/  FFMA R13, R16, R13, R16 ;  /* 0x0000000d100d7223 */ /* 0x000fc80000000010 */
[----:B------:R-:W-:-:S04]  /*c130*/  FFMA R16, R2, R13, RZ ;  /* 0x0000000d02107223 */ /* 0x000fc800000000ff */
[----:B------:R-:W-:-:S04]  /*c140*/  FFMA R17, R11, R16, R2 ;  /* 0x000000100b117223 */ /* 0x000fc80000000002 */
[----:B------:R-:W-:Y:S01]  /*c150*/  FFMA R16, R13, R17, R16 ;  /* 0x000000110d107223 */ /* 0x000fe20000000010 */
[----:B------:R-:W-:-:S03]  /*c160*/  IADD3 R17, PT, PT, R12, 0x7f, -R9 ;  /* 0x0000007f0c117810 */ /* 0x000fc60007ffe809 */
[----:B------:R-:W-:Y:S02]  /*c170*/  FFMA R11, R11, R16, R2 ;  /* 0x000000100b0b7223 */ /* 0x000fe40000000002 */
[----:B------:R-:W-:Y:S02]  /*c180*/  IMAD.IADD R17, R17, 0x1, R10 ;  /* 0x0000000111117824 */ /* 0x000fe400078e020a */
[----:B------:R-:W-:-:S05]  /*c190*/  FFMA R2, R13, R11, R16 ;  /* 0x0000000b0d027223 */ /* 0x000fca0000000010 */
[----:B------:R-:W-:-:S04]  /*c1a0*/  SHF.R.U32.HI R9, RZ, 0x17, R2 ;  /* 0x00000017ff097819 */ /* 0x000fc80000011602 */
[----:B------:R-:W-:-:S04]  /*c1b0*/  LOP3.LUT R10, R9, 0xff, RZ, 0xc0, !PT ;  /* 0x000000ff090a7812 */ /* 0x000fc800078ec0ff */
[----:B------:R-:W-:-:S04]  /*c1c0*/  IADD3 R9, PT, PT, R10, R17, RZ ;  /* 0x000000110a097210 */ /* 0x000fc80007ffe0ff */
[----:B------:R-:W-:-:S04]  /*c1d0*/  IADD3 R10, PT, PT, R9, -0x1, RZ ;  /* 0xffffffff090a7810 */ /* 0x000fc80007ffe0ff */
[----:B------:R-:W-:-:S13]  /*c1e0*/  ISETP.GE.U32.AND P0, PT, R10, 0xfe, PT ;  /* 0x000000fe0a00780c */ /* 0x000fda0003f06070 */
[----:B------:R-:W-:Y:S05]  /*c1f0*/  @!P0 BRA `(.L_x_166) ;  /* 0x0000000000808947 */ /* 0x000fea0003800000 */
[----:B------:R-:W-:-:S13]  /*c200*/  ISETP.GT.AND P0, PT, R9, 0xfe, PT ;  /* 0x000000fe0900780c */ /* 0x000fda0003f04270 */
[----:B------:R-:W-:Y:S05]  /*c210*/  @P0 BRA `(.L_x_167) ;  /* 0x00000000006c0947 */ /* 0x000fea0003800000 */
[----:B------:R-:W-:-:S13]  /*c220*/  ISETP.GE.AND P0, PT, R9, 0x1, PT ;  /* 0x000000010900780c */ /* 0x000fda0003f06270 */
[----:B------:R-:W-:Y:S05]  /*c230*/  @P0 BRA `(.L_x_168) ;  /* 0x0000000000740947 */ /* 0x000fea0003800000 */
[----:B------:R-:W-:Y:S02]  /*c240*/  ISETP.GE.AND P0, PT, R9, -0x18, PT ;  /* 0xffffffe80900780c */ /* 0x000fe40003f06270 */
[----:B------:R-:W-:-:S11]  /*c250*/  LOP3.LUT R2, R2, 0x80000000, RZ, 0xc0, !PT ;  /* 0x8000000002027812 */ /* 0x000fd600078ec0ff */
[----:B------:R-:W-:Y:S05]  /*c260*/  @!P0 BRA `(.L_x_168) ;  /* 0x0000000000688947 */ /* 0x000fea0003800000 */
[CCC-:B------:R-:W-:Y:S01]  /*c270*/  FFMA.RZ R10, R13.reuse, R11.reuse, R16.reuse ;  /* 0x0000000b0d0a7223 */ /* 0x1c0fe2000000c010 */
[CCC-:B------:R-:W-:Y:S01]  /*c280*/  FFMA.RP R12, R13.reuse, R11.reuse, R16.reuse ;  /* 0x0000000b0d0c7223 */ /* 0x1c0fe20000008010 */
[----:B------:R-:W-:Y:S01]  /*c290*/  FFMA.RM R13, R13, R11, R16 ;  /* 0x0000000b0d0d7223 */ /* 0x000fe20000004010 */
[C---:B------:R-:W-:Y:S01]  /*c2a0*/  VIADD R11, R9.reuse, 0x20 ;  /* 0x00000020090b7836 */ /* 0x040fe20000000000 */
[C---:B------:R-:W-:Y:S02]  /*c2b0*/  ISETP.NE.AND P2, PT, R9.reuse, RZ, PT ;  /* 0x000000ff0900720c */ /* 0x040fe40003f45270 */
[----:B------:R-:W-:Y:S02]  /*c2c0*/  LOP3.LUT R10, R10, 0x7fffff, RZ, 0xc0, !PT ;  /* 0x007fffff0a0a7812 */ /* 0x000fe400078ec0ff */
[----:B------:R-:W-:Y:S02]  /*c2d0*/  ISETP.NE.AND P1, PT, R9, RZ, PT ;  /* 0x000000ff0900720c */ /* 0x000fe40003f25270 */
[----:B------:R-:W-:-:S02]  /*c2e0*/  LOP3.LUT R10, R10, 0x800000, RZ, 0xfc, !PT ;  /* 0x008000000a0a7812 */ /* 0x000fc400078efcff */
[----:B------:R-:W-:Y:S02]  /*c2f0*/  IADD3 R9, PT, PT, -R9, RZ, RZ ;  /* 0x000000ff09097210 */ /* 0x000fe40007ffe1ff */
[----:B------:R-:W-:Y:S02]  /*c300*/  SHF.L.U32 R11, R10, R11, RZ ;  /* 0x0000000b0a0b7219 */ /* 0x000fe400000006ff */
[----:B------:R-:W-:Y:S02]  /*c310*/  FSETP.NEU.FTZ.AND P0, PT, R12, R13, PT ;  /* 0x0000000d0c00720b */ /* 0x000fe40003f1d000 */
[----:B------:R-:W-:Y:S02]  /*c320*/  SEL R9, R9, RZ, P2 ;  /* 0x000000ff09097207 */ /* 0x000fe40001000000 */
[----:B------:R-:W-:Y:S02]  /*c330*/  ISETP.NE.AND P1, PT, R11, RZ, P1 ;  /* 0x000000ff0b00720c */ /* 0x000fe40000f25270 */
[----:B------:R-:W-:-:S02]  /*c340*/  SHF.R.U32.HI R12, RZ, R9, R10 ;  /* 0x00000009ff0c7219 */ /* 0x000fc4000001160a */
[----:B------:R-:W-:Y:S02]  /*c350*/  PLOP3.LUT P0, PT, P0, P1, PT, 0xf8, 0x8f ;  /* 0x00000000008f781c */ /* 0x000fe40000703f70 */
[----:B------:R-:W-:Y:S02]  /*c360*/  SHF.R.U32.HI R10, RZ, 0x1, R12 ;  /* 0x00000001ff0a7819 */ /* 0x000fe4000001160c */
[----:B------:R-:W-:-:S04]  /*c370*/  SEL R9, RZ, 0x1, !P0 ;  /* 0x00000001ff097807 */ /* 0x000fc80004000000 */
[----:B------:R-:W-:-:S04]  /*c380*/  LOP3.LUT R9, R9, 0x1, R10, 0xf8, !PT ;  /* 0x0000000109097812 */ /* 0x000fc800078ef80a */
[----:B------:R-:W-:-:S04]  /*c390*/  LOP3.LUT R9, R9, R12, RZ, 0xc0, !PT ;  /* 0x0000000c09097212 */ /* 0x000fc800078ec0ff */
[----:B------:R-:W-:-:S04]  /*c3a0*/  IADD3 R9, PT, PT, R10, R9, RZ ;  /* 0x000000090a097210 */ /* 0x000fc80007ffe0ff */
[----:B------:R-:W-:Y:S01]  /*c3b0*/  LOP3.LUT R2, R9, R2, RZ, 0xfc, !PT ;  /* 0x0000000209027212 */ /* 0x000fe200078efcff */
[----:B------:R-:W-:Y:S06]  /*c3c0*/  BRA `(.L_x_168) ;  /* 0x0000000000107947 */ /* 0x000fec0003800000 */
.L_x_167:
[----:B------:R-:W-:-:S04]  /*c3d0*/  LOP3.LUT R2, R2, 0x80000000, RZ, 0xc0, !PT ;  /* 0x8000000002027812 */ /* 0x000fc800078ec0ff */
[----:B------:R-:W-:Y:S01]  /*c3e0*/  LOP3.LUT R2, R2, 0x7f800000, RZ, 0xfc, !PT ;  /* 0x7f80000002027812 */ /* 0x000fe200078efcff */
[----:B------:R-:W-:Y:S06]  /*c3f0*/  BRA `(.L_x_168) ;  /* 0x0000000000047947 */ /* 0x000fec0003800000 */
.L_x_166:
[----:B------:R-:W-:-:S07]  /*c400*/  IMAD R2, R17, 0x800000, R2 ;  /* 0x0080000011027824 */ /* 0x000fce00078e0202 */
.L_x_168:
[----:B------:R-:W-:Y:S05]  /*c410*/  BSYNC.RECONVERGENT B3 ;  /* 0x0000000000037941 */ /* 0x000fea0003800200 */
.L_x_165:
[----:B------:R-:W-:Y:S05]  /*c420*/  BRA `(.L_x_169) ;  /* 0x0000000000207947 */ /* 0x000fea0003800000 */
.L_x_164:
[----:B------:R-:W-:-:S04]  /*c430*/  LOP3.LUT R13, R13, 0x80000000, R17, 0x48, !PT ;  /* 0x800000000d0d7812 */ /* 0x000fc800078e4811 */
[----:B------:R-:W-:Y:S01]  /*c440*/  LOP3.LUT R2, R13, 0x7f800000, RZ, 0xfc, !PT ;  /* 0x7f8000000d027812 */ /* 0x000fe200078efcff */
[----:B------:R-:W-:Y:S06]  /*c450*/  BRA `(.L_x_169) ;  /* 0x0000000000147947 */ /* 0x000fec0003800000 */
.L_x_163:
[----:B------:R-:W-:Y:S01]  /*c460*/  LOP3.LUT R2, R13, 0x80000000, R17, 0x48, !PT ;  /* 0x800000000d027812 */ /* 0x000fe200078e4811 */
[----:B------:R-:W-:Y:S06]  /*c470*/  BRA `(.L_x_169) ;  /* 0x00000000000c7947 */ /* 0x000fec0003800000 */
.L_x_162:
[----:B------:R-:W0:Y:S01]  /*c480*/  MUFU.RSQ R2, -QNAN ;  /* 0xffc0000000027908 */ /* 0x000e220000001400 */
[----:B------:R-:W-:Y:S05]  /*c490*/  BRA `(.L_x_169) ;  /* 0x0000000000047947 */ /* 0x000fea0003800000 */
.L_x_161:
[----:B------:R-:W-:-:S07]  /*c4a0*/  FADD.FTZ R2, R17, R13 ;  /* 0x0000000d11027221 */ /* 0x000fce0000010000 */
.L_x_169:
[----:B------:R-:W-:Y:S05]  /*c4b0*/  BSYNC.RECONVERGENT B2 ;  /* 0x0000000000027941 */ /* 0x000fea0003800200 */
.L_x_159:
[----:B------:R-:W-:-:S04]  /*c4c0*/  HFMA2 R9, -RZ, RZ, 0, 0 ;  /* 0x00000000ff097431 */ /* 0x000fc800000001ff */
[----:B0-----:R-:W-:Y:S05]  /*c4d0*/  RET.REL.NODEC R8 `(_Z4getqP4nest) ;  /* 0xffffff3808c87950 */ /* 0x001fea0003c3ffff */
        .type           $_Z4getqP4nest$__internal_trig_reduction_slowpathd,@function
        .size           $_Z4getqP4nest$__internal_trig_reduction_slowpathd,(.L_x_181 - $_Z4getqP4nest$__internal_trig_reduction_slowpathd)
$_Z4getqP4nest$__internal_trig_reduction_slowpathd:
[----:B------:R-:W-:Y:S01]  /*c4e0*/  SHF.R.U32.HI R16, RZ, 0x14, R15 ;  /* 0x00000014ff107819 */ /* 0x000fe2000001160f */
[----:B------:R-:W-:Y:S01]  /*c4f0*/  IMAD.MOV.U32 R10, RZ, RZ, RZ ;  /* 0x000000ffff0a7224 */ /* 0x000fe200078e00ff */
[----:B------:R-:W-:Y:S02]  /*c500*/  MOV R37, R15 ;  /* 0x0000000f00257202 */ /* 0x000fe40000000f00 */
[----:B------:R-:W-:-:S04]  /*c510*/  LOP3.LUT R8, R16, 0x7ff, RZ, 0xc0, !PT ;  /* 0x000007ff10087812 */ /* 0x000fc800078ec0ff */
[----:B------:R-:W-:-:S13]  /*c520*/  ISETP.NE.AND P0, PT, R8, 0x7ff, PT ;  /* 0x000007ff0800780c */ /* 0x000fda0003f05270 */
[----:B------:R-:W-:Y:S05]  /*c530*/  @!P0 BRA `(.L_x_170) ;  /* 0x0000000800548947 */ /* 0x000fea0003800000 */
[----:B------:R-:W-:Y:S01]  /*c540*/  IADD3 R8, PT, PT, R8, -0x400, RZ ;  /* 0xfffffc0008087810 */ /* 0x000fe20007ffe0ff */
[----:B------:R-:W-:Y:S01]  /*c550*/  BSSY.RECONVERGENT B4, `(.L_x_171) ;  /* 0x0000032000047945 */ /* 0x000fe20003800200 */
[----:B------:R-:W-:Y:S02]  /*c560*/  IADD3 R19, PT, PT, R1, 0x48, RZ ;  /* 0x0000004801137810 */ /* 0x000fe40007ffe0ff */
[----:B------:R-:W-:Y:S02]  /*c570*/  CS2R R40, SRZ ;  /* 0x0000000000287805 */ /* 0x000fe4000001ff00 */
[----:B------:R-:W-:Y:S02]  /*c580*/  SHF.R.U32.HI R17, RZ, 0x6, R8 ;  /* 0x00000006ff117819 */ /* 0x000fe40000011608 */
[----:B------:R-:W-:Y:S02]  /*c590*/  ISETP.GE.U32.AND P0, PT, R8, 0x80, PT ;  /* 0x000000800800780c */ /* 0x000fe40003f06070 */
[----:B------:R-:W-:-:S02]  /*c5a0*/  IADD3 R18, PT, PT, -R17, 0x13, RZ ;  /* 0x0000001311127810 */ /* 0x000fc40007ffe1ff */
[----:B------:R-:W-:Y:S02]  /*c5b0*/  IADD3 R39, PT, PT, -R17, 0xf, RZ ;  /* 0x0000000f11277810 */ /* 0x000fe40007ffe1ff */
[----:B------:R-:W-:-:S04]  /*c5c0*/  SEL R18, R18, 0x12, P0 ;  /* 0x0000001212127807 */ /* 0x000fc80000000000 */
[----:B------:R-:W-:-:S13]  /*c5d0*/  ISETP.GE.AND P0, PT, R39, R18, PT ;  /* 0x000000122700720c */ /* 0x000fda0003f06270 */
[----:B------:R-:W-:Y:S05]  /*c5e0*/  @P0 BRA `(.L_x_172) ;  /* 0x0000000000a00947 */ /* 0x000fea0003800000 */
[----:B------:R-:W0:Y:S01]  /*c5f0*/  LDC.64 R8, c[0x0][0x358] ;  /* 0x0000d600ff087b82 */ /* 0x000e220000000a00 */
[C---:B------:R-:W-:Y:S01]  /*c600*/  SHF.L.U64.HI R35, R36.reuse, 0xb, R37 ;  /* 0x0000000b24237819 */ /* 0x040fe20000010225 */
[----:B------:R-:W-:Y:S02]  /*c610*/  IMAD.SHL.U32 R37, R36, 0x800, RZ ;  /* 0x0000080024257824 */ /* 0x000fe400078e00ff */
[----:B------:R-:W-:Y:S01]  /*c620*/  HFMA2 R36, -RZ, RZ, 0, 0 ;  /* 0x00000000ff247431 */ /* 0x000fe200000001ff */
[----:B------:R-:W-:Y:S01]  /*c630*/  BSSY.RECONVERGENT B5, `(.L_x_173) ;  /* 0x0000022000057945 */ /* 0x000fe20003800200 */
[----:B------:R-:W-:Y:S02]  /*c640*/  IADD3 R38, PT, PT, RZ, -R17, -R18 ;  /* 0x80000011ff267210 */ /* 0x000fe40007ffe812 */
[----:B------:R-:W-:Y:S02]  /*c650*/  CS2R R40, SRZ ;  /* 0x0000000000287805 */ /* 0x000fe4000001ff00 */
[----:B------:R-:W-:-:S07]  /*c660*/  LOP3.LUT R35, R35, 0x80000000, RZ, 0xfc, !PT ;  /* 0x8000000023237812 */ /* 0x000fce00078efcff */
.L_x_174:
[----:B------:R-:W1:Y:S01]  /*c670*/  LDC.64 R10, c[0x4][0x18] ;  /* 0x01000600ff0a7b82 */ /* 0x000e620000000a00 */
[----:B0-----:R-:W-:Y:S02]  /*c680*/  R2UR UR8, R8 ;  /* 0x00000000080872ca */ /* 0x001fe400000e0000 */
[----:B------:R-:W-:Y:S01]  /*c690*/  R2UR UR9, R9 ;  /* 0x00000000090972ca */ /* 0x000fe200000e0000 */
[----:B-1----:R-:W-:-:S12]  /*c6a0*/  IMAD.WIDE R12, R39, 0x8, R10 ;  /* 0x00000008270c7825 */ /* 0x002fd800078e020a */
[----:B------:R-:W2:Y:S01]  /*c6b0*/  LDG.E.64.CONSTANT R12, desc[UR8][R12.64] ;  /* 0x000000080c0c7981 */ /* 0x000ea2000c1e9b00 */
[----:B------:R-:W-:Y:S01]  /*c6c0*/  MOV R10, R40 ;  /* 0x00000028000a7202 */ /* 0x000fe20000000f00 */
[----:B------:R-:W-:Y:S01]  /*c6d0*/  IMAD.MOV.U32 R11, RZ, RZ, R41 ;  /* 0x000000ffff0b7224 */ /* 0x000fe200078e0029 */
[----:B------:R-:W-:Y:S02]  /*c6e0*/  IADD3 R38, PT, PT, R38, 0x1, RZ ;  /* 0x0000000126267810 */ /* 0x000fe40007ffe0ff */
[----:B------:R-:W-:Y:S01]  /*c6f0*/  IADD3 R39, PT, PT, R39, 0x1, RZ ;  /* 0x0000000127277810 */ /* 0x000fe20007ffe0ff */
[----:B--2---:R-:W-:-:S04]  /*c700*/  IMAD.WIDE.U32 R10, P2, R12, R37, R10 ;  /* 0x000000250c0a7225 */ /* 0x004fc8000784000a */
[CC--:B------:R-:W-:Y:S02]  /*c710*/  IMAD R41, R12.reuse, R35.reuse, RZ ;  /* 0x000000230c297224 */ /* 0x0c0fe400078e02ff */
[----:B------:R-:W-:-:S03]  /*c720*/  IMAD.HI.U32 R43, R12, R35, RZ ;  /* 0x000000230c2b7227 */ /* 0x000fc600078e00ff */
[----:B------:R-:W-:Y:S01]  /*c730*/  IADD3 R40, P0, PT, R41, R11, RZ ;  /* 0x0000000b29287210 */ /* 0x000fe20007f1e0ff */
[C---:B------:R-:W-:Y:S01]  /*c740*/  IMAD R41, R13.reuse, R37, RZ ;  /* 0x000000250d297224 */ /* 0x040fe200078e02ff */
[C---:B------:R-:W-:Y:S01]  /*c750*/  LEA R11, R36.reuse, R19, 0x3 ;  /* 0x00000013240b7211 */ /* 0x040fe200078e18ff */
[----:B------:R-:W-:Y:S01]  /*c760*/  IMAD.HI.U32 R12, R13, R37, RZ ;  /* 0x000000250d0c7227 */ /* 0x000fe200078e00ff */
[----:B------:R-:W-:Y:S02]  /*c770*/  IADD3 R36, PT, PT, R36, 0x1, RZ ;  /* 0x0000000124247810 */ /* 0x000fe40007ffe0ff */
[----:B------:R-:W-:Y:S01]  /*c780*/  IADD3 R41, P1, PT, R41, R40, RZ ;  /* 0x0000002829297210 */ /* 0x000fe20007f3e0ff */
[----:B------:R-:W-:Y:S01]  /*c790*/  IMAD.X R43, RZ, RZ, R43, P2 ;  /* 0x000000ffff2b7224 */ /* 0x000fe200010e062b */
[----:B------:R-:W-:Y:S01]  /*c7a0*/  MOV R40, R10 ;  /* 0x0000000a00287202 */ /* 0x000fe20000000f00 */
[----:B------:R-:W-:-:S03]  /*c7b0*/  IMAD.HI.U32 R10, R13, R35, RZ ;  /* 0x000000230d0a7227 */ /* 0x000fc600078e00ff */
[----:B------:R-:W-:Y:S01]  /*c7c0*/  IADD3.X R12, P0, PT, R12, R43, RZ, P0, !PT ;  /* 0x0000002b0c0c7210 */ /* 0x000fe2000071e4ff */
[----:B------:R-:W-:Y:S01]  /*c7d0*/  IMAD R13, R13, R35, RZ ;  /* 0x000000230d0d7224 */ /* 0x000fe200078e02ff */
[----:B------:R0:W-:Y:S02]  /*c7e0*/  STL.64 [R11], R40 ;  /* 0x000000280b007387 */ /* 0x0001e40000100a00 */
[----:B------:R-:W-:Y:S02]  /*c7f0*/  IADD3.X R10, PT, PT, R10, RZ, RZ, P0, !PT ;  /* 0x000000ff0a0a7210 */ /* 0x000fe400007fe4ff */
[----:B------:R-:W-:Y:S02]  /*c800*/  ISETP.NE.AND P0, PT, R38, -0xf, PT ;  /* 0xfffffff12600780c */ /* 0x000fe40003f05270 */
[----:B------:R-:W-:-:S05]  /*c810*/  IADD3.X R12, P1, PT, R13, R12, RZ, P1, !PT ;  /* 0x0000000c0d0c7210 */ /* 0x000fca0000f3e4ff */
[----:B0-----:R-:W-:Y:S02]  /*c820*/  IMAD.X R41, RZ, RZ, R10, P1 ;  /* 0x000000ffff297224 */ /* 0x001fe400008e060a */
[----:B------:R-:W-:-:S04]  /*c830*/  IMAD.MOV.U32 R40, RZ, RZ, R12 ;  /* 0x000000ffff287224 */ /* 0x000fc800078e000c */
[----:B------:R-:W-:Y:S05]  /*c840*/  @P0 BRA `(.L_x_174) ;  /* 0xfffffffc00880947 */ /* 0x000fea000383ffff */
[----:B------:R-:W-:Y:S05]  /*c850*/  BSYNC.RECONVERGENT B5 ;  /* 0x0000000000057941 */ /* 0x000fea0003800200 */
.L_x_173:
[----:B------:R-:W-:-:S07]  /*c860*/  MOV R39, R18 ;  /* 0x0000001200277202 */ /* 0x000fce0000000f00 */
.L_x_172:
[----:B------:R-:W-:Y:S05]  /*c870*/  BSYNC.RECONVERGENT B4 ;  /* 0x0000000000047941 */ /* 0x000fea0003800200 */
.L_x_171:
[----:B------:R-:W-:Y:S02]  /*c880*/  LOP3.LUT P0, R35, R16, 0x3f, RZ, 0xc0, !PT ;  /* 0x0000003f10237812 */ /* 0x000fe4000780c0ff */
[----:B------:R-:W-:-:S05]  /*c890*/  IADD3 R8, PT, PT, R17, R39, RZ ;  /* 0x0000002711087210 */ /* 0x000fca0007ffe0ff */
[----:B------:R-:W-:-:S05]  /*c8a0*/  IMAD.U32 R45, R8, 0x8, R19 ;  /* 0x00000008082d7824 */ /* 0x000fca00078e0013 */
[----:B------:R0:W-:Y:S04]  /*c8b0*/  STL.64 [R45+-0x78], R40 ;  /* 0xffff88282d007387 */ /* 0x0001e80000100a00 */
[----:B------:R-:W2:Y:S04]  /*c8c0*/  @P0 LDL.64 R12, [R1+0x50] ;  /* 0x00005000010c0983 */ /* 0x000ea80000100a00 */
[----:B------:R-:W3:Y:S04]  /*c8d0*/  LDL.64 R8, [R1+0x58] ;  /* 0x0000580001087983 */ /* 0x000ee80000100a00 */
[----:B------:R-:W4:Y:S01]  /*c8e0*/  LDL.64 R10, [R1+0x60] ;  /* 0x00006000010a7983 */ /* 0x000f220000100a00 */
[----:B------:R-:W-:Y:S01]  /*c8f0*/  BSSY.RECONVERGENT B4, `(.L_x_175) ;  /* 0x0000035000047945 */ /* 0x000fe20003800200 */
[----:B--2---:R-:W-:-:S02]  /*c900*/  @P0 SHF.R.U64 R17, R12, 0x1, R13 ;  /* 0x000000010c110819 */ /* 0x004fc4000000120d */
[----:B------:R-:W-:Y:S02]  /*c910*/  @P0 SHF.R.U32.HI R19, RZ, 0x1, R13 ;  /* 0x00000001ff130819 */ /* 0x000fe4000001160d */
[----:B------:R-:W-:Y:S02]  /*c920*/  @P0 LOP3.LUT R12, R35, 0x3f, RZ, 0x3c, !PT ;  /* 0x0000003f230c0812 */ /* 0x000fe400078e3cff */
[C---:B---3--:R-:W-:Y:S02]  /*c930*/  @P0 SHF.L.U32 R18, R8.reuse, R35, RZ ;  /* 0x0000002308120219 */ /* 0x048fe400000006ff */
[----:B------:R-:W-:Y:S02]  /*c940*/  @P0 SHF.R.U64 R13, R17, R12, R19 ;  /* 0x0000000c110d0219 */ /* 0x000fe40000001213 */
[--C-:B------:R-:W-:Y:S02]  /*c950*/  @P0 SHF.R.U32.HI R43, RZ, 0x1, R9.reuse ;  /* 0x00000001ff2b0819 */ /* 0x100fe40000011609 */
[----:B------:R-:W-:-:S02]  /*c960*/  @P0 SHF.R.U64 R39, R8, 0x1, R9 ;  /* 0x0000000108270819 */ /* 0x000fc40000001209 */
[----:B------:R-:W-:Y:S02]  /*c970*/  @P0 SHF.L.U64.HI R37, R8, R35, R9 ;  /* 0x0000002308250219 */ /* 0x000fe40000010209 */
[-C--:B------:R-:W-:Y:S02]  /*c980*/  @P0 SHF.R.U32.HI R16, RZ, R12.reuse, R19 ;  /* 0x0000000cff100219 */ /* 0x080fe40000011613 */
[----:B------:R-:W-:Y:S02]  /*c990*/  @P0 LOP3.LUT R8, R18, R13, RZ, 0xfc, !PT ;  /* 0x0000000d12080212 */ /* 0x000fe400078efcff */
[----:B----4-:R-:W-:Y:S02]  /*c9a0*/  @P0 SHF.L.U32 R17, R10, R35, RZ ;  /* 0x000000230a110219 */ /* 0x010fe400000006ff */
[----:B------:R-:W-:Y:S02]  /*c9b0*/  @P0 SHF.R.U64 R36, R39, R12, R43 ;  /* 0x0000000c27240219 */ /* 0x000fe4000000122b */
[----:B------:R-:W-:-:S02]  /*c9c0*/  @P0 LOP3.LUT R9, R37, R16, RZ, 0xfc, !PT ;  /* 0x0000001025090212 */ /* 0x000fc400078efcff */
[----:B------:R-:W-:Y:S02]  /*c9d0*/  @P0 SHF.R.U32.HI R43, RZ, R12, R43 ;  /* 0x0000000cff2b0219 */ /* 0x000fe4000001162b */
[----:B------:R-:W-:Y:S02]  /*c9e0*/  @P0 SHF.L.U64.HI R16, R10, R35, R11 ;  /* 0x000000230a100219 */ /* 0x000fe4000001020b */
[C---:B------:R-:W-:Y:S02]  /*c9f0*/  SHF.L.U32 R12, R8.reuse, 0x2, RZ ;  /* 0x00000002080c7819 */ /* 0x040fe400000006ff */
[----:B------:R-:W-:Y:S02]  /*ca00*/  @P0 LOP3.LUT R10, R17, R36, RZ, 0xfc, !PT ;  /* 0x00000024110a0212 */ /* 0x000fe400078efcff */
[----:B------:R-:W-:Y:S02]  /*ca10*/  SHF.L.U64.HI R8, R8, 0x2, R9 ;  /* 0x0000000208087819 */ /* 0x000fe40000010209 */
[----:B------:R-:W-:-:S02]  /*ca20*/  @P0 LOP3.LUT R11, R16, R43, RZ, 0xfc, !PT ;  /* 0x0000002b100b0212 */ /* 0x000fc400078efcff */
[----:B------:R-:W-:Y:S02]  /*ca30*/  SHF.L.W.U32.HI R9, R9, 0x2, R10 ;  /* 0x0000000209097819 */ /* 0x000fe40000010e0a */
[----:B------:R-:W-:Y:S02]  /*ca40*/  IADD3 RZ, P0, PT, RZ, -R12, RZ ;  /* 0x8000000cffff7210 */ /* 0x000fe40007f1e0ff */
[----:B------:R-:W-:Y:S02]  /*ca50*/  LOP3.LUT R13, RZ, R8, RZ, 0x33, !PT ;  /* 0x00000008ff0d7212 */ /* 0x000fe400078e33ff */
[----:B------:R-:W-:Y:S02]  /*ca60*/  SHF.L.W.U32.HI R10, R10, 0x2, R11 ;  /* 0x000000020a0a7819 */ /* 0x000fe40000010e0b */
[----:B------:R-:W-:Y:S02]  /*ca70*/  LOP3.LUT R16, RZ, R9, RZ, 0x33, !PT ;  /* 0x00000009ff107212 */ /* 0x000fe400078e33ff */
[----:B------:R-:W-:-:S02]  /*ca80*/  IADD3.X R13, P0, PT, RZ, R13, RZ, P0, !PT ;  /* 0x0000000dff0d7210 */ /* 0x000fc4000071e4ff */
[----:B------:R-:W-:Y:S02]  /*ca90*/  LOP3.LUT R17, RZ, R10, RZ, 0x33, !PT ;  /* 0x0000000aff117212 */ /* 0x000fe400078e33ff */
[C---:B------:R-:W-:Y:S02]  /*caa0*/  ISETP.GT.U32.AND P2, PT, R9.reuse, -0x1, PT ;  /* 0xffffffff0900780c */ /* 0x040fe40003f44070 */
[----:B------:R-:W-:Y:S02]  /*cab0*/  IADD3.X R16, P1, PT, RZ, R16, RZ, P0, !PT ;  /* 0x00000010ff107210 */ /* 0x000fe4000073e4ff */
[----:B------:R-:W-:Y:S02]  /*cac0*/  ISETP.GT.AND.EX P0, PT, R10, -0x1, PT, P2 ;  /* 0xffffffff0a00780c */ /* 0x000fe40003f04320 */
[----:B------:R-:W-:Y:S02]  /*cad0*/  IADD3.X R17, PT, PT, RZ, R17, RZ, P1, !PT ;  /* 0x00000011ff117210 */ /* 0x000fe40000ffe4ff */
[----:B------:R-:W-:-:S02]  /*cae0*/  SEL R18, R9, R16, P0 ;  /* 0x0000001009127207 */ /* 0x000fc40000000000 */
[----:B------:R-:W-:-:S04]  /*caf0*/  SEL R17, R10, R17, P0 ;  /* 0x000000110a117207 */ /* 0x000fc80000000000 */
[----:B------:R-:W-:-:S03]  /*cb00*/  ISETP.NE.U32.AND P1, PT, R17, RZ, PT ;  /* 0x000000ff1100720c */ /* 0x000fc60003f25070 */
[----:B------:R-:W-:Y:S02]  /*cb10*/  @!P0 IADD3 R12, PT, PT, -R12, RZ, RZ ;  /* 0x000000ff0c0c8210 */ /* 0x000fe40007ffe1ff */
[----:B------:R-:W-:-:S06]  /*cb20*/  SEL R9, R18, R17, !P1 ;  /* 0x0000001112097207 */ /* 0x000fcc0004800000 */
[----:B------:R-:W1:Y:S02]  /*cb30*/  FLO.U32 R9, R9 ;  /* 0x0000000900097300 */ /* 0x000e6400000e0000 */
[C---:B-1----:R-:W-:Y:S02]  /*cb40*/  IADD3 R19, PT, PT, -R9.reuse, 0x1f, RZ ;  /* 0x0000001f09137810 */ /* 0x042fe40007ffe1ff */
[----:B------:R-:W-:-:S03]  /*cb50*/  IADD3 R16, PT, PT, -R9, 0x3f, RZ ;  /* 0x0000003f09107810 */ /* 0x000fc60007ffe1ff */
[----:B------:R-:W-:Y:S01]  /*cb60*/  @P1 IMAD.MOV R16, RZ, RZ, R19 ;  /* 0x000000ffff101224 */ /* 0x000fe200078e0213 */
[----:B------:R-:W-:-:S04]  /*cb70*/  SEL R19, R8, R13, P0 ;  /* 0x0000000d08137207 */ /* 0x000fc80000000000 */
[----:B------:R-:W-:-:S13]  /*cb80*/  ISETP.NE.AND P1, PT, R16, RZ, PT ;  /* 0x000000ff1000720c */ /* 0x000fda0003f25270 */
[----:B0-----:R-:W-:Y:S05]  /*cb90*/  @!P1 BRA `(.L_x_176) ;  /* 0x0000000000289947 */ /* 0x001fea0003800000 */
[----:B------:R-:W-:Y:S02]  /*cba0*/  LOP3.LUT R9, R16, 0x3f, RZ, 0xc0, !PT ;  /* 0x0000003f10097812 */ /* 0x000fe400078ec0ff */
[--C-:B------:R-:W-:Y:S02]  /*cbb0*/  SHF.R.U64 R13, R12, 0x1, R19.reuse ;  /* 0x000000010c0d7819 */ /* 0x100fe40000001213 */
[----:B------:R-:W-:Y:S02]  /*cbc0*/  SHF.R.U32.HI R19, RZ, 0x1, R19 ;  /* 0x00000001ff137819 */ /* 0x000fe40000011613 */
[----:B------:R-:W-:Y:S02]  /*cbd0*/  LOP3.LUT R8, R16, 0x3f, RZ, 0xc, !PT ;  /* 0x0000003f10087812 */ /* 0x000fe400078e0cff */
[CC--:B------:R-:W-:Y:S02]  /*cbe0*/  SHF.L.U64.HI R17, R18.reuse, R9.reuse, R17 ;  /* 0x0000000912117219 */ /* 0x0c0fe40000010211 */
[----:B------:R-:W-:-:S02]  /*cbf0*/  SHF.L.U32 R9, R18, R9, RZ ;  /* 0x0000000912097219 */ /* 0x000fc400000006ff */
[-CC-:B------:R-:W-:Y:S02]  /*cc00*/  SHF.R.U64 R18, R13, R8.reuse, R19.reuse ;  /* 0x000000080d127219 */ /* 0x180fe40000001213 */
[----:B------:R-:W-:Y:S02]  /*cc10*/  SHF.R.U32.HI R8, RZ, R8, R19 ;  /* 0x00000008ff087219 */ /* 0x000fe40000011613 */
[----:B------:R-:W-:Y:S02]  /*cc20*/  LOP3.LUT R18, R9, R18, RZ, 0xfc, !PT ;  /* 0x0000001209127212 */ /* 0x000fe400078efcff */
[----:B------:R-:W-:-:S07]  /*cc30*/  LOP3.LUT R17, R17, R8, RZ, 0xfc, !PT ;  /* 0x0000000811117212 */ /* 0x000fce00078efcff */
.L_x_176:
[----:B------:R-:W-:Y:S05]  /*cc40*/  BSYNC.RECONVERGENT B4 ;  /* 0x0000000000047941 */ /* 0x000fea0003800200 */
.L_x_175:
[----:B------:R-:W-:Y:S01]  /*cc50*/  IMAD.WIDE.U32 R12, R18, 0x2168c235, RZ ;  /* 0x2168c235120c7825 */ /* 0x000fe200078e00ff */
[----:B------:R-:W-:-:S03]  /*cc60*/  SHF.R.U32.HI R11, RZ, 0x1e, R11 ;  /* 0x0000001eff0b7819 */ /* 0x000fc6000001160b */
[----:B------:R-:W-:Y:S01]  /*cc70*/  IMAD.MOV.U32 R9, RZ, RZ, RZ ;  /* 0x000000ffff097224 */ /* 0x000fe200078e00ff */
[----:B------:R-:W-:Y:S01]  /*cc80*/  MOV R8, R13 ;  /* 0x0000000d00087202 */ /* 0x000fe20000000f00 */
[----:B------:R-:W-:Y:S01]  /*cc90*/  IMAD.HI.U32 R13, R17, -0x36f0255e, RZ ;  /* 0xc90fdaa2110d7827 */ /* 0x000fe200078e00ff */
[----:B------:R-:W-:Y:S02]  /*cca0*/  IADD3 RZ, P1, PT, R12, R12, RZ ;  /* 0x0000000c0cff7210 */ /* 0x000fe40007f3e0ff */
[----:B------:R-:W-:Y:S01]  /*ccb0*/  LEA.HI R10, R10, R11, RZ, 0x1 ;  /* 0x0000000b0a0a7211 */ /* 0x000fe200078f08ff */
[----:B------:R-:W-:-:S04]  /*ccc0*/  IMAD.WIDE.U32 R8, R18, -0x36f0255e, R8 ;  /* 0xc90fdaa212087825 */ /* 0x000fc800078e0008 */
[----:B------:R-:W-:-:S04]  /*ccd0*/  IMAD.WIDE.U32 R8, P2, R17, 0x2168c235, R8 ;  /* 0x2168c23511087825 */ /* 0x000fc80007840008 */
[----:B------:R-:W-:Y:S01]  /*cce0*/  IMAD R17, R17, -0x36f0255e, RZ ;  /* 0xc90fdaa211117824 */ /* 0x000fe200078e02ff */
[----:B------:R-:W-:Y:S02]  /*ccf0*/  IADD3.X R12, PT, PT, R13, RZ, RZ, P2, !PT ;  /* 0x000000ff0d0c7210 */ /* 0x000fe400017fe4ff */
[----:B------:R-:W-:Y:S02]  /*cd00*/  IADD3.X RZ, P1, PT, R8, R8, RZ, P1, !PT ;  /* 0x0000000808ff7210 */ /* 0x000fe40000f3e4ff */
[----:B------:R-:W-:-:S04]  /*cd10*/  IADD3 R9, P2, PT, R17, R9, RZ ;  /* 0x0000000911097210 */ /* 0x000fc80007f5e0ff */
[----:B------:R-:W-:Y:S02]  /*cd20*/  IADD3.X R12, PT, PT, RZ, R12, RZ, P2, !PT ;  /* 0x0000000cff0c7210 */ /* 0x000fe400017fe4ff */
[C---:B------:R-:W-:Y:S02]  /*cd30*/  ISETP.GT.U32.AND P3, PT, R9.reuse, RZ, PT ;  /* 0x000000ff0900720c */ /* 0x040fe40003f64070 */
[----:B------:R-:W-:Y:S02]  /*cd40*/  IADD3.X R8, P2, PT, R9, R9, RZ, P1, !PT ;  /* 0x0000000909087210 */ /* 0x000fe40000f5e4ff */
[----:B------:R-:W-:-:S03]  /*cd50*/  ISETP.GT.AND.EX P1, PT, R12, RZ, PT, P3 ;  /* 0x000000ff0c00720c */ /* 0x000fc60003f24330 */
[----:B------:R-:W-:Y:S01]  /*cd60*/  IMAD.X R13, R12, 0x1, R12, P2 ;  /* 0x000000010c0d7824 */ /* 0x000fe200010e060c */
[----:B------:R-:W-:-:S04]  /*cd70*/  SEL R8, R8, R9, P1 ;  /* 0x0000000908087207 */ /* 0x000fc80000800000 */
[----:B------:R-:W-:Y:S02]  /*cd80*/  SEL R9, R13, R12, P1 ;  /* 0x0000000c0d097207 */ /* 0x000fe40000800000 */
[----:B------:R-:W-:Y:S02]  /*cd90*/  IADD3 R36, P2, PT, R8, 0x1, RZ ;  /* 0x0000000108247810 */ /* 0x000fe40007f5e0ff */
[----:B------:R-:W-:Y:S02]  /*cda0*/  SEL R13, RZ, 0xffffffff, !P1 ;  /* 0xffffffffff0d7807 */ /* 0x000fe40004800000 */
[----:B------:R-:W-:Y:S02]  /*cdb0*/  IADD3.X R9, PT, PT, RZ, R9, RZ, P2, !PT ;  /* 0x00000009ff097210 */ /* 0x000fe400017fe4ff */
[----:B------:R-:W-:Y:S02]  /*cdc0*/  IADD3 R8, PT, PT, R13, -R16, RZ ;  /* 0x800000100d087210 */ /* 0x000fe40007ffe0ff */
[----:B------:R-:W-:-:S02]  /*cdd0*/  SHF.R.U64 R36, R36, 0xa, R9 ;  /* 0x0000000a24247819 */ /* 0x000fc40000001209 */
[----:B------:R-:W-:Y:S01]  /*cde0*/  LOP3.LUT P1, R15, R15, 0x80000000, RZ, 0xc0, !PT ;  /* 0x800000000f0f7812 */ /* 0x000fe2000782c0ff */
[----:B------:R-:W-:Y:S01]  /*cdf0*/  IMAD.SHL.U32 R8, R8, 0x100000, RZ ;  /* 0x0010000008087824 */ /* 0x000fe200078e00ff */
[----:B------:R-:W-:Y:S02]  /*ce00*/  IADD3 R36, P2, PT, R36, 0x1, RZ ;  /* 0x0000000124247810 */ /* 0x000fe40007f5e0ff */
[----:B------:R-:W-:Y:S02]  /*ce10*/  @!P0 LOP3.LUT R15, R15, 0x80000000, RZ, 0x3c, !PT ;  /* 0x800000000f0f8812 */ /* 0x000fe400078e3cff */
[----:B------:R-:W-:-:S04]  /*ce20*/  LEA.HI.X R9, R9, RZ, RZ, 0x16, P2 ;  /* 0x000000ff09097211 */ /* 0x000fc800010fb4ff */
[--C-:B------:R-:W-:Y:S02]  /*ce30*/  SHF.R.U64 R36, R36, 0x1, R9.reuse ;  /* 0x0000000124247819 */ /* 0x100fe40000001209 */
[----:B------:R-:W-:Y:S02]  /*ce40*/  SHF.R.U32.HI R9, RZ, 0x1, R9 ;  /* 0x00000001ff097819 */ /* 0x000fe40000011609 */
[----:B------:R-:W-:Y:S02]  /*ce50*/  IADD3 R36, P2, P3, RZ, RZ, R36 ;  /* 0x000000ffff247210 */ /* 0x000fe40007b5e024 */
[----:B------:R-:W-:Y:S02]  /*ce60*/  @P1 IADD3 R10, PT, PT, -R10, RZ, RZ ;  /* 0x000000ff0a0a1210 */ /* 0x000fe40007ffe1ff */
[----:B------:R-:W-:-:S04]  /*ce70*/  IADD3.X R8, PT, PT, R8, 0x3fe00000, R9, P2, P3 ;  /* 0x3fe0000008087810 */ /* 0x000fc800017e6409 */
[----:B------:R-:W-:-:S07]  /*ce80*/  LOP3.LUT R37, R8, R15, RZ, 0xfc, !PT ;  /* 0x0000000f08257212 */ /* 0x000fce00078efcff */
.L_x_170:
[----:B------:R-:W-:-:S04]  /*ce90*/  HFMA2 R15, -RZ, RZ, 0, 0 ;  /* 0x00000000ff0f7431 */ /* 0x000fc800000001ff */
[----:B------:R-:W-:Y:S05]  /*cea0*/  RET.REL.NODEC R14 `(_Z4getqP4nest) ;  /* 0xffffff300e547950 */ /* 0x000fea0003c3ffff */
.L_x_177:
[----:B------:R-:W-:-:S00]  /*ceb0*/  BRA `(.L_x_177) ;  /* 0xfffffffc00fc7947 */ /* 0x000fc0000383ffff */
[----:B------:R-:W-:-:S00]  /*cec0*/  NOP ;  /* 0x0000000000007918 */ /* 0x000fc00000000000 */
        /* <DEDUP_REMOVED lines=11> */
.L_x_181:


//--------------------- .nv.global.init           --------------------------
	.section	.nv.global.init,"aw",@progbits
	.align	16
.nv.global.init:
	.type		__cudart_sin_cos_coeffs,@object
	.size		__cudart_sin_cos_coeffs,(__cudart_i2opi_d - __cudart_sin_cos_coeffs)
__cudart_sin_cos_coeffs:
        /*0000*/ 	.byte	0x46, 0xd2, 0xb0, 0x2c, 0xf1, 0xe5, 0x5a, 0xbe, 0x92, 0xe3, 0xac, 0x69, 0xe3, 0x1d, 0xc7, 0x3e
        /*0010*/ 	.byte	0xa1, 0x62, 0xdb, 0x19, 0xa0, 0x01, 0x2a, 0xbf, 0x18, 0x08, 0x11, 0x11, 0x11, 0x11, 0x81, 0x3f
        /*0020*/ 	.byte	0x54, 0x55, 0x55, 0x55, 0x55, 0x55, 0xc5, 0xbf, 0x00, 0x00, 0x00, 0x00, 0x00, 0x00, 0x00, 0x00
        /*0030*/ 	.byte	0x00, 0x00, 0x00, 0x00, 0x00, 0x00, 0x00, 0x00, 0x64, 0x81, 0xfd, 0x20, 0x83, 0xff, 0xa8, 0xbd
        /*0040*/ 	.byte	0x28, 0x85, 0xef, 0xc1, 0xa7, 0xee, 0x21, 0x3e, 0xd9, 0xe6, 0x06, 0x8e, 0x4f, 0x7e, 0x92, 0xbe
        /*0050*/ 	.byte	0xe9, 0xbc, 0xdd, 0x19, 0xa0, 0x01, 0xfa, 0x3e, 0x47, 0x5d, 0xc1, 0x16, 0x6c, 0xc1, 0x56, 0xbf
        /*0060*/ 	.byte	0x51, 0x55, 0x55, 0x55, 0x55, 0x55, 0xa5, 0x3f, 0x00, 0x00, 0x00, 0x00, 0x00, 0x00, 0xe0, 0xbf
        /*0070*/ 	.byte	0x00, 0x00, 0x00, 0x00, 0x00, 0x00, 0xf0, 0x3f, 0x00, 0x00, 0x00, 0x00, 0x00, 0x00, 0x00, 0x00
	.type		__cudart_i2opi_d,@object
	.size		__cudart_i2opi_d,(__cudart_i2opi_f - __cudart_i2opi_d)
__cudart_i2opi_d:
        /* <DEDUP_REMOVED lines=9> */
	.type		__cudart_i2opi_f,@object
	.size		__cudart_i2opi_f,(.L_2 - __cudart_i2opi_f)
__cudart_i2opi_f:
        /*0110*/ 	.byte	0x41, 0x90, 0x43, 0x3c, 0x99, 0x95, 0x62, 0xdb, 0xc0, 0xdd, 0x34, 0xf5, 0xd1, 0x57, 0x27, 0xfc
        /*0120*/ 	.byte	0x29, 0x15, 0x44, 0x4e, 0x6e, 0x83, 0xf9, 0xa2
.L_2:


//--------------------- .nv.shared.reserved.0     --------------------------
	.section	.nv.shared.reserved.0,"aw",@nobits
	.weak		__nv_reservedSMEM_offset_0_alias
	.size		__nv_reservedSMEM_offset_0_alias, 0, 64
	.other		__nv_reservedSMEM_offset_0_alias,@"STO_CUDA_RESERVED_SHARED STV_DEFAULT"
__nv_reservedSMEM_offset_0_alias:
	.zero		0
	.zero		64


//--------------------- .nv.global                --------------------------
	.section	.nv.global,"aw",@nobits
	.align	4
.nv.global:
	.type		gpu_sigma,@object
	.size		gpu_sigma,(gpu_gar0 - gpu_sigma)
gpu_sigma:
	.zero		4
	.type		gpu_gar0,@object
	.size		gpu_gar0,(.L_1 - gpu_gar0)
gpu_gar0:
	.zero		4
.L_1:


//--------------------- .nv.constant0._Z4getqP4nest --------------------------
	.section	.nv.constant0._Z4getqP4nest,"a",@progbits
	.sectionflags	@""
	.align	4
.nv.constant0._Z4getqP4nest:
	.zero		904


//--------------------- SYMBOLS --------------------------

	.type		.nv.reservedSmem.offset0,@object
	.size		.nv.reservedSmem.offset0,0x4
